//
// Generated by NVIDIA NVVM Compiler
//
// Compiler Build ID: CL-36424714
// Cuda compilation tools, release 13.0, V13.0.88
// Based on NVVM 20.0.0
//

.version 9.0
.target sm_100
.address_size 64

	// .globl	_Z9colToGrayPfS_iii
.func  (.param .b64 func_retval0) __internal_accurate_pow
(
	.param .b64 __internal_accurate_pow_param_0
)
;

.visible .entry _Z9colToGrayPfS_iii(
	.param .u64 .ptr .align 1 _Z9colToGrayPfS_iii_param_0,
	.param .u64 .ptr .align 1 _Z9colToGrayPfS_iii_param_1,
	.param .u32 _Z9colToGrayPfS_iii_param_2,
	.param .u32 _Z9colToGrayPfS_iii_param_3,
	.param .u32 _Z9colToGrayPfS_iii_param_4
)
{
	.reg .pred 	%p<4>;
	.reg .b32 	%r<16>;
	.reg .b32 	%f<5>;
	.reg .b64 	%rd<9>;
	.reg .b64 	%fd<7>;

	ld.param.u64 	%rd1, [_Z9colToGrayPfS_iii_param_0];
	ld.param.u64 	%rd2, [_Z9colToGrayPfS_iii_param_1];
	ld.param.u32 	%r3, [_Z9colToGrayPfS_iii_param_2];
	ld.param.u32 	%r5, [_Z9colToGrayPfS_iii_param_3];
	ld.param.u32 	%r4, [_Z9colToGrayPfS_iii_param_4];
	mov.u32 	%r7, %tid.x;
	mov.u32 	%r8, %ctaid.x;
	mov.u32 	%r9, %ntid.x;
	mad.lo.s32 	%r1, %r8, %r9, %r7;
	mov.u32 	%r10, %tid.y;
	mov.u32 	%r11, %ctaid.y;
	mov.u32 	%r12, %ntid.y;
	mad.lo.s32 	%r13, %r11, %r12, %r10;
	setp.ge.s32 	%p1, %r1, %r3;
	setp.ge.s32 	%p2, %r13, %r5;
	or.pred  	%p3, %p1, %p2;
	@%p3 bra 	$L__BB0_2;
	cvta.to.global.u64 	%rd3, %rd1;
	cvta.to.global.u64 	%rd4, %rd2;
	mad.lo.s32 	%r14, %r3, %r13, %r1;
	mul.lo.s32 	%r15, %r14, %r4;
	mul.wide.s32 	%rd5, %r15, 4;
	add.s64 	%rd6, %rd3, %rd5;
	ld.global.f32 	%f1, [%rd6];
	ld.global.f32 	%f2, [%rd6+4];
	ld.global.f32 	%f3, [%rd6+8];
	cvt.f64.f32 	%fd1, %f1;
	cvt.f64.f32 	%fd2, %f2;
	mul.f64 	%fd3, %fd2, 0d3FE6B851EB851EB8;
	fma.rn.f64 	%fd4, %fd1, 0d3FCAE147AE147AE1, %fd3;
	cvt.f64.f32 	%fd5, %f3;
	fma.rn.f64 	%fd6, %fd5, 0d3FB1EB851EB851EC, %fd4;
	cvt.rn.f32.f64 	%f4, %fd6;
	mul.wide.s32 	%rd7, %r14, 4;
	add.s64 	%rd8, %rd4, %rd7;
	st.global.f32 	[%rd8], %f4;
$L__BB0_2:
	ret;

}
	// .globl	_Z12canny_edge_0PfS_S_ii
.visible .entry _Z12canny_edge_0PfS_S_ii(
	.param .u64 .ptr .align 1 _Z12canny_edge_0PfS_S_ii_param_0,
	.param .u64 .ptr .align 1 _Z12canny_edge_0PfS_S_ii_param_1,
	.param .u64 .ptr .align 1 _Z12canny_edge_0PfS_S_ii_param_2,
	.param .u32 _Z12canny_edge_0PfS_S_ii_param_3,
	.param .u32 _Z12canny_edge_0PfS_S_ii_param_4
)
{
	.reg .pred 	%p<44>;
	.reg .b32 	%r<56>;
	.reg .b32 	%f<88>;
	.reg .b64 	%rd<16>;
	.reg .b64 	%fd<38>;

	ld.param.u64 	%rd4, [_Z12canny_edge_0PfS_S_ii_param_0];
	ld.param.u64 	%rd5, [_Z12canny_edge_0PfS_S_ii_param_1];
	ld.param.u64 	%rd6, [_Z12canny_edge_0PfS_S_ii_param_2];
	ld.param.u32 	%r9, [_Z12canny_edge_0PfS_S_ii_param_3];
	ld.param.u32 	%r11, [_Z12canny_edge_0PfS_S_ii_param_4];
	mov.u32 	%r12, %tid.x;
	mov.u32 	%r13, %ctaid.x;
	mov.u32 	%r14, %ntid.x;
	mad.lo.s32 	%r1, %r13, %r14, %r12;
	mov.u32 	%r15, %tid.y;
	mov.u32 	%r16, %ctaid.y;
	mov.u32 	%r17, %ntid.y;
	mad.lo.s32 	%r18, %r16, %r17, %r15;
	setp.ge.s32 	%p1, %r1, %r9;
	setp.ge.s32 	%p2, %r18, %r11;
	or.pred  	%p3, %p1, %p2;
	@%p3 bra 	$L__BB1_32;
	cvta.to.global.u64 	%rd7, %rd4;
	mad.lo.s32 	%r3, %r9, %r18, %r1;
	setp.lt.s32 	%p4, %r1, 1;
	add.s32 	%r4, %r9, -1;
	add.s32 	%r19, %r4, %r3;
	mul.wide.s32 	%rd8, %r19, 4;
	add.s64 	%rd1, %rd7, %rd8;
	mul.wide.s32 	%rd9, %r3, 4;
	add.s64 	%rd2, %rd7, %rd9;
	not.b32 	%r20, %r9;
	add.s32 	%r21, %r3, %r20;
	mul.wide.s32 	%rd10, %r21, 4;
	add.s64 	%rd3, %rd7, %rd10;
	mov.f32 	%f78, 0f00000000;
	mov.f32 	%f79, %f78;
	mov.f32 	%f80, %f78;
	@%p4 bra 	$L__BB1_7;
	setp.eq.s32 	%p5, %r18, 0;
	mov.f32 	%f80, 0f00000000;
	@%p5 bra 	$L__BB1_4;
	ld.global.f32 	%f80, [%rd3];
$L__BB1_4:
	add.s32 	%r22, %r11, -1;
	setp.ge.u32 	%p6, %r18, %r22;
	mov.f32 	%f78, 0f00000000;
	@%p6 bra 	$L__BB1_6;
	ld.global.f32 	%f78, [%rd1];
$L__BB1_6:
	ld.global.f32 	%f26, [%rd2+-4];
	add.f32 	%f79, %f26, %f26;
$L__BB1_7:
	setp.ge.s32 	%p7, %r1, %r4;
	mov.f32 	%f83, 0f00000000;
	mov.f32 	%f84, %f83;
	mov.f32 	%f85, %f83;
	@%p7 bra 	$L__BB1_13;
	setp.eq.s32 	%p8, %r18, 0;
	mov.f32 	%f85, 0f00000000;
	@%p8 bra 	$L__BB1_10;
	ld.global.f32 	%f85, [%rd3+8];
$L__BB1_10:
	add.s32 	%r23, %r11, -1;
	setp.ge.u32 	%p9, %r18, %r23;
	mov.f32 	%f83, 0f00000000;
	@%p9 bra 	$L__BB1_12;
	ld.global.f32 	%f83, [%rd1+8];
$L__BB1_12:
	ld.global.f32 	%f30, [%rd2+4];
	add.f32 	%f84, %f30, %f30;
$L__BB1_13:
	setp.eq.s32 	%p10, %r18, 0;
	mov.f32 	%f86, 0f00000000;
	@%p10 bra 	$L__BB1_15;
	ld.global.f32 	%f32, [%rd3+4];
	add.f32 	%f86, %f32, %f32;
$L__BB1_15:
	add.s32 	%r24, %r11, -1;
	setp.ge.u32 	%p11, %r18, %r24;
	mov.f32 	%f87, 0f00000000;
	@%p11 bra 	$L__BB1_17;
	ld.global.f32 	%f34, [%rd1+4];
	add.f32 	%f87, %f34, %f34;
$L__BB1_17:
	sub.f32 	%f35, %f85, %f80;
	sub.f32 	%f36, %f35, %f79;
	add.f32 	%f37, %f36, %f84;
	sub.f32 	%f38, %f37, %f78;
	add.f32 	%f21, %f83, %f38;
	sub.f32 	%f39, %f78, %f80;
	sub.f32 	%f40, %f39, %f86;
	add.f32 	%f41, %f40, %f87;
	sub.f32 	%f42, %f41, %f85;
	add.f32 	%f22, %f83, %f42;
	cvt.f64.f32 	%fd1, %f21;
	{
	.reg .b32 %temp; 
	mov.b64 	{%temp, %r5}, %fd1;
	}
	mov.f64 	%fd17, 0d4000000000000000;
	{
	.reg .b32 %temp; 
	mov.b64 	{%temp, %r25}, %fd17;
	}
	and.b32  	%r7, %r25, 2146435072;
	setp.eq.s32 	%p12, %r7, 1062207488;
	abs.f64 	%fd2, %fd1;
	{ // callseq 0, 0
	.param .b64 param0;
	st.param.f64 	[param0], %fd2;
	.param .b64 retval0;
	call.uni (retval0), 
	__internal_accurate_pow, 
	(
	param0
	);
	ld.param.f64 	%fd18, [retval0];
	} // callseq 0
	setp.lt.s32 	%p13, %r5, 0;
	neg.f64 	%fd20, %fd18;
	selp.f64 	%fd21, %fd20, %fd18, %p12;
	selp.f64 	%fd35, %fd21, %fd18, %p13;
	setp.neu.f32 	%p14, %f21, 0f00000000;
	@%p14 bra 	$L__BB1_19;
	setp.eq.s32 	%p15, %r7, 1062207488;
	selp.b32 	%r26, %r5, 0, %p15;
	setp.lt.s32 	%p16, %r25, 0;
	or.b32  	%r27, %r26, 2146435072;
	selp.b32 	%r28, %r27, %r26, %p16;
	mov.b32 	%r29, 0;
	mov.b64 	%fd35, {%r29, %r28};
$L__BB1_19:
	add.f64 	%fd22, %fd1, 0d4000000000000000;
	{
	.reg .b32 %temp; 
	mov.b64 	{%temp, %r30}, %fd22;
	}
	and.b32  	%r31, %r30, 2146435072;
	setp.ne.s32 	%p17, %r31, 2146435072;
	@%p17 bra 	$L__BB1_24;
	setp.num.f32 	%p18, %f21, %f21;
	@%p18 bra 	$L__BB1_22;
	mov.f64 	%fd23, 0d4000000000000000;
	add.rn.f64 	%fd35, %fd1, %fd23;
	bra.uni 	$L__BB1_24;
$L__BB1_22:
	setp.neu.f64 	%p19, %fd2, 0d7FF0000000000000;
	@%p19 bra 	$L__BB1_24;
	setp.lt.s32 	%p20, %r5, 0;
	setp.eq.s32 	%p21, %r7, 1062207488;
	setp.lt.s32 	%p22, %r25, 0;
	selp.b32 	%r33, 0, 2146435072, %p22;
	and.b32  	%r34, %r25, 2147483647;
	setp.ne.s32 	%p23, %r34, 1071644672;
	or.b32  	%r35, %r33, -2147483648;
	selp.b32 	%r36, %r35, %r33, %p23;
	selp.b32 	%r37, %r36, %r33, %p21;
	selp.b32 	%r38, %r37, %r33, %p20;
	mov.b32 	%r39, 0;
	mov.b64 	%fd35, {%r39, %r38};
$L__BB1_24:
	setp.eq.s32 	%p24, %r7, 1062207488;
	cvt.f64.f32 	%fd9, %f22;
	{
	.reg .b32 %temp; 
	mov.b64 	{%temp, %r8}, %fd9;
	}
	abs.f64 	%fd10, %fd9;
	{ // callseq 1, 0
	.param .b64 param0;
	st.param.f64 	[param0], %fd10;
	.param .b64 retval0;
	call.uni (retval0), 
	__internal_accurate_pow, 
	(
	param0
	);
	ld.param.f64 	%fd24, [retval0];
	} // callseq 1
	setp.lt.s32 	%p25, %r8, 0;
	neg.f64 	%fd26, %fd24;
	selp.f64 	%fd27, %fd26, %fd24, %p24;
	selp.f64 	%fd37, %fd27, %fd24, %p25;
	setp.neu.f32 	%p26, %f22, 0f00000000;
	@%p26 bra 	$L__BB1_26;
	setp.eq.s32 	%p27, %r7, 1062207488;
	selp.b32 	%r41, %r8, 0, %p27;
	setp.lt.s32 	%p28, %r25, 0;
	or.b32  	%r42, %r41, 2146435072;
	selp.b32 	%r43, %r42, %r41, %p28;
	mov.b32 	%r44, 0;
	mov.b64 	%fd37, {%r44, %r43};
$L__BB1_26:
	add.f64 	%fd28, %fd9, 0d4000000000000000;
	{
	.reg .b32 %temp; 
	mov.b64 	{%temp, %r45}, %fd28;
	}
	and.b32  	%r46, %r45, 2146435072;
	setp.ne.s32 	%p29, %r46, 2146435072;
	@%p29 bra 	$L__BB1_31;
	setp.num.f32 	%p30, %f22, %f22;
	@%p30 bra 	$L__BB1_29;
	mov.f64 	%fd29, 0d4000000000000000;
	add.rn.f64 	%fd37, %fd9, %fd29;
	bra.uni 	$L__BB1_31;
$L__BB1_29:
	setp.neu.f64 	%p31, %fd10, 0d7FF0000000000000;
	@%p31 bra 	$L__BB1_31;
	setp.lt.s32 	%p32, %r8, 0;
	setp.eq.s32 	%p33, %r7, 1062207488;
	setp.lt.s32 	%p34, %r25, 0;
	selp.b32 	%r48, 0, 2146435072, %p34;
	and.b32  	%r49, %r25, 2147483647;
	setp.ne.s32 	%p35, %r49, 1071644672;
	or.b32  	%r50, %r48, -2147483648;
	selp.b32 	%r51, %r50, %r48, %p35;
	selp.b32 	%r52, %r51, %r48, %p33;
	selp.b32 	%r53, %r52, %r48, %p32;
	mov.b32 	%r54, 0;
	mov.b64 	%fd37, {%r54, %r53};
$L__BB1_31:
	setp.eq.f32 	%p36, %f22, 0f3F800000;
	selp.f64 	%fd30, 0d3FF0000000000000, %fd37, %p36;
	setp.eq.f32 	%p37, %f21, 0f3F800000;
	selp.f64 	%fd31, 0d3FF0000000000000, %fd35, %p37;
	add.f64 	%fd32, %fd31, %fd30;
	sqrt.rn.f64 	%fd33, %fd32;
	cvt.rn.f32.f64 	%f43, %fd33;
	abs.f32 	%f44, %f21;
	abs.f32 	%f45, %f22;
	setp.gt.f32 	%p38, %f45, %f44;
	selp.f32 	%f46, %f45, %f44, %p38;
	selp.f32 	%f47, %f44, %f45, %p38;
	div.rn.f32 	%f48, %f47, %f46;
	mul.f32 	%f49, %f48, %f48;
	fma.rn.f32 	%f50, %f49, 0f3B33710B, 0fBC807748;
	fma.rn.f32 	%f51, %f50, %f49, 0f3D2CDAB2;
	fma.rn.f32 	%f52, %f51, %f49, 0fBD992D10;
	fma.rn.f32 	%f53, %f52, %f49, 0f3DD9EA6C;
	fma.rn.f32 	%f54, %f53, %f49, 0fBE117CB1;
	fma.rn.f32 	%f55, %f54, %f49, 0f3E4CBCE0;
	fma.rn.f32 	%f56, %f55, %f49, 0fBEAAAA7D;
	mul.f32 	%f57, %f49, %f56;
	fma.rn.f32 	%f58, %f57, %f48, %f48;
	neg.f32 	%f59, %f58;
	fma.rn.f32 	%f60, 0f3F6EE581, 0f3FD774EB, %f59;
	selp.f32 	%f61, %f60, %f58, %p38;
	selp.f32 	%f62, 0f3F6EE581, 0f3FEEE581, %p38;
	selp.f32 	%f63, %f58, %f59, %p38;
	mov.b32 	%r55, %f21;
	fma.rn.f32 	%f64, %f62, 0f3FD774EB, %f63;
	setp.lt.s32 	%p39, %r55, 0;
	selp.f32 	%f65, %f64, %f61, %p39;
	add.f32 	%f66, %f44, %f45;
	setp.eq.f32 	%p40, %f46, 0f00000000;
	selp.f32 	%f67, 0f40490FDB, 0f00000000, %p39;
	setp.eq.f32 	%p41, %f44, %f45;
	selp.f32 	%f68, 0f4016CBE4, 0f3F490FDB, %p39;
	selp.f32 	%f69, %f68, %f65, %p41;
	selp.f32 	%f70, %f67, %f69, %p40;
	abs.f32 	%f71, %f66;
	setp.nan.f32 	%p42, %f71, %f71;
	copysign.f32 	%f72, %f22, %f70;
	selp.f32 	%f73, %f66, %f72, %p42;
	setp.lt.f32 	%p43, %f73, 0f00000000;
	selp.f32 	%f74, 0f3F800000, 0f00000000, %p43;
	fma.rn.f32 	%f75, %f74, 0f40490FDB, %f73;
	cvta.to.global.u64 	%rd11, %rd5;
	add.s64 	%rd13, %rd11, %rd9;
	st.global.f32 	[%rd13], %f43;
	cvta.to.global.u64 	%rd14, %rd6;
	add.s64 	%rd15, %rd14, %rd9;
	st.global.f32 	[%rd15], %f75;
$L__BB1_32:
	ret;

}
	// .globl	_Z12canny_edge_1PfS_S_iif
.visible .entry _Z12canny_edge_1PfS_S_iif(
	.param .u64 .ptr .align 1 _Z12canny_edge_1PfS_S_iif_param_0,
	.param .u64 .ptr .align 1 _Z12canny_edge_1PfS_S_iif_param_1,
	.param .u64 .ptr .align 1 _Z12canny_edge_1PfS_S_iif_param_2,
	.param .u32 _Z12canny_edge_1PfS_S_iif_param_3,
	.param .u32 _Z12canny_edge_1PfS_S_iif_param_4,
	.param .f32 _Z12canny_edge_1PfS_S_iif_param_5
)
{
	.reg .pred 	%p<34>;
	.reg .b32 	%r<23>;
	.reg .b32 	%f<35>;
	.reg .b64 	%rd<25>;

	ld.param.u64 	%rd5, [_Z12canny_edge_1PfS_S_iif_param_0];
	ld.param.u64 	%rd3, [_Z12canny_edge_1PfS_S_iif_param_1];
	ld.param.u64 	%rd4, [_Z12canny_edge_1PfS_S_iif_param_2];
	ld.param.u32 	%r5, [_Z12canny_edge_1PfS_S_iif_param_3];
	ld.param.u32 	%r7, [_Z12canny_edge_1PfS_S_iif_param_4];
	ld.param.f32 	%f16, [_Z12canny_edge_1PfS_S_iif_param_5];
	cvta.to.global.u64 	%rd1, %rd5;
	mov.u32 	%r8, %tid.x;
	mov.u32 	%r9, %ctaid.x;
	mov.u32 	%r10, %ntid.x;
	mad.lo.s32 	%r1, %r9, %r10, %r8;
	mov.u32 	%r11, %tid.y;
	mov.u32 	%r12, %ctaid.y;
	mov.u32 	%r13, %ntid.y;
	mad.lo.s32 	%r14, %r12, %r13, %r11;
	setp.ge.s32 	%p1, %r1, %r5;
	setp.ge.s32 	%p2, %r14, %r7;
	or.pred  	%p3, %p1, %p2;
	@%p3 bra 	$L__BB2_21;
	cvta.to.global.u64 	%rd6, %rd3;
	mad.lo.s32 	%r3, %r5, %r14, %r1;
	mul.wide.s32 	%rd7, %r3, 4;
	add.s64 	%rd2, %rd1, %rd7;
	ld.global.f32 	%f1, [%rd2];
	add.s64 	%rd8, %rd6, %rd7;
	ld.global.f32 	%f2, [%rd8];
	setp.geu.f32 	%p4, %f2, 0f3EC90FDB;
	setp.leu.f32 	%p5, %f2, 0f402FEDE0;
	and.pred  	%p6, %p4, %p5;
	@%p6 bra 	$L__BB2_6;
	setp.lt.s32 	%p29, %r1, 1;
	mov.f32 	%f34, 0f3F800000;
	@%p29 bra 	$L__BB2_4;
	ld.global.f32 	%f27, [%rd2+-4];
	setp.gt.f32 	%p30, %f27, %f1;
	selp.f32 	%f34, 0f00000000, 0f3F800000, %p30;
$L__BB2_4:
	add.s32 	%r22, %r5, -1;
	setp.ge.s32 	%p31, %r1, %r22;
	@%p31 bra 	$L__BB2_20;
	ld.global.f32 	%f28, [%rd2+4];
	setp.gt.f32 	%p32, %f28, %f1;
	selp.f32 	%f34, 0f00000000, %f34, %p32;
	bra.uni 	$L__BB2_20;
$L__BB2_6:
	setp.geu.f32 	%p7, %f2, 0f3F96CBE4;
	@%p7 bra 	$L__BB2_11;
	setp.eq.s32 	%p21, %r14, 0;
	setp.lt.s32 	%p22, %r1, 1;
	mov.f32 	%f34, 0f3F800000;
	or.pred  	%p23, %p21, %p22;
	@%p23 bra 	$L__BB2_9;
	mul.wide.s32 	%rd17, %r5, 4;
	xor.b64  	%rd18, %rd17, -4;
	add.s64 	%rd19, %rd2, %rd18;
	ld.global.f32 	%f24, [%rd19];
	setp.gt.f32 	%p24, %f24, %f1;
	selp.f32 	%f34, 0f00000000, 0f3F800000, %p24;
$L__BB2_9:
	add.s32 	%r19, %r7, -1;
	setp.ge.u32 	%p25, %r14, %r19;
	add.s32 	%r20, %r5, -1;
	setp.ge.s32 	%p26, %r1, %r20;
	or.pred  	%p27, %p25, %p26;
	@%p27 bra 	$L__BB2_20;
	add.s32 	%r21, %r5, 1;
	mul.wide.s32 	%rd20, %r21, 4;
	add.s64 	%rd21, %rd2, %rd20;
	ld.global.f32 	%f25, [%rd21];
	setp.gt.f32 	%p28, %f25, %f1;
	selp.f32 	%f34, 0f00000000, %f34, %p28;
	bra.uni 	$L__BB2_20;
$L__BB2_11:
	setp.geu.f32 	%p8, %f2, 0f3FFB53D2;
	@%p8 bra 	$L__BB2_16;
	setp.eq.s32 	%p17, %r14, 0;
	mov.f32 	%f34, 0f3F800000;
	@%p17 bra 	$L__BB2_14;
	sub.s32 	%r17, %r3, %r5;
	mul.wide.s32 	%rd13, %r17, 4;
	add.s64 	%rd14, %rd1, %rd13;
	ld.global.f32 	%f21, [%rd14];
	setp.gt.f32 	%p18, %f21, %f1;
	selp.f32 	%f34, 0f00000000, 0f3F800000, %p18;
$L__BB2_14:
	add.s32 	%r18, %r7, -1;
	setp.ge.u32 	%p19, %r14, %r18;
	@%p19 bra 	$L__BB2_20;
	mul.wide.s32 	%rd15, %r5, 4;
	add.s64 	%rd16, %rd2, %rd15;
	ld.global.f32 	%f22, [%rd16];
	setp.gt.f32 	%p20, %f22, %f1;
	selp.f32 	%f34, 0f00000000, %f34, %p20;
	bra.uni 	$L__BB2_20;
$L__BB2_16:
	setp.eq.s32 	%p9, %r14, 0;
	add.s32 	%r4, %r5, -1;
	setp.ge.s32 	%p10, %r1, %r4;
	mov.f32 	%f34, 0f3F800000;
	or.pred  	%p11, %p9, %p10;
	@%p11 bra 	$L__BB2_18;
	sub.s32 	%r15, %r3, %r5;
	mul.wide.s32 	%rd9, %r15, 4;
	add.s64 	%rd10, %rd1, %rd9;
	ld.global.f32 	%f18, [%rd10+4];
	setp.gt.f32 	%p12, %f18, %f1;
	selp.f32 	%f34, 0f00000000, 0f3F800000, %p12;
$L__BB2_18:
	add.s32 	%r16, %r7, -1;
	setp.ge.u32 	%p13, %r14, %r16;
	setp.lt.s32 	%p14, %r1, 1;
	or.pred  	%p15, %p14, %p13;
	@%p15 bra 	$L__BB2_20;
	mul.wide.s32 	%rd11, %r4, 4;
	add.s64 	%rd12, %rd2, %rd11;
	ld.global.f32 	%f19, [%rd12];
	setp.gt.f32 	%p16, %f19, %f1;
	selp.f32 	%f34, 0f00000000, %f34, %p16;
$L__BB2_20:
	setp.lt.f32 	%p33, %f1, %f16;
	selp.f32 	%f29, 0f00000000, %f34, %p33;
	cvta.to.global.u64 	%rd22, %rd4;
	add.s64 	%rd24, %rd22, %rd7;
	st.global.f32 	[%rd24], %f29;
$L__BB2_21:
	ret;

}
.func  (.param .b64 func_retval0) __internal_accurate_pow(
	.param .b64 __internal_accurate_pow_param_0
)
{
	.reg .pred 	%p<8>;
	.reg .b32 	%r<49>;
	.reg .b32 	%f<3>;
	.reg .b64 	%fd<109>;

	ld.param.f64 	%fd10, [__internal_accurate_pow_param_0];
	{
	.reg .b32 %temp; 
	mov.b64 	{%temp, %r46}, %fd10;
	}
	{
	.reg .b32 %temp; 
	mov.b64 	{%r45, %temp}, %fd10;
	}
	shr.u32 	%r47, %r46, 20;
	setp.gt.u32 	%p1, %r46, 1048575;
	@%p1 bra 	$L__BB3_2;
	mul.f64 	%fd11, %fd10, 0d4350000000000000;
	{
	.reg .b32 %temp; 
	mov.b64 	{%temp, %r46}, %fd11;
	}
	{
	.reg .b32 %temp; 
	mov.b64 	{%r45, %temp}, %fd11;
	}
	shr.u32 	%r16, %r46, 20;
	add.s32 	%r47, %r16, -54;
$L__BB3_2:
	add.s32 	%r48, %r47, -1023;
	and.b32  	%r17, %r46, -2146435073;
	or.b32  	%r18, %r17, 1072693248;
	mov.b64 	%fd107, {%r45, %r18};
	setp.lt.u32 	%p2, %r18, 1073127583;
	@%p2 bra 	$L__BB3_4;
	{
	.reg .b32 %temp; 
	mov.b64 	{%r19, %temp}, %fd107;
	}
	{
	.reg .b32 %temp; 
	mov.b64 	{%temp, %r20}, %fd107;
	}
	add.s32 	%r21, %r20, -1048576;
	mov.b64 	%fd107, {%r19, %r21};
	add.s32 	%r48, %r47, -1022;
$L__BB3_4:
	add.f64 	%fd12, %fd107, 0dBFF0000000000000;
	add.f64 	%fd13, %fd107, 0d3FF0000000000000;
	rcp.approx.ftz.f64 	%fd14, %fd13;
	neg.f64 	%fd15, %fd13;
	fma.rn.f64 	%fd16, %fd15, %fd14, 0d3FF0000000000000;
	fma.rn.f64 	%fd17, %fd16, %fd16, %fd16;
	fma.rn.f64 	%fd18, %fd17, %fd14, %fd14;
	mul.f64 	%fd19, %fd12, %fd18;
	fma.rn.f64 	%fd20, %fd12, %fd18, %fd19;
	mul.f64 	%fd21, %fd20, %fd20;
	fma.rn.f64 	%fd22, %fd21, 0d3EB0F5FF7D2CAFE2, 0d3ED0F5D241AD3B5A;
	fma.rn.f64 	%fd23, %fd22, %fd21, 0d3EF3B20A75488A3F;
	fma.rn.f64 	%fd24, %fd23, %fd21, 0d3F1745CDE4FAECD5;
	fma.rn.f64 	%fd25, %fd24, %fd21, 0d3F3C71C7258A578B;
	fma.rn.f64 	%fd26, %fd25, %fd21, 0d3F6249249242B910;
	fma.rn.f64 	%fd27, %fd26, %fd21, 0d3F89999999999DFB;
	sub.f64 	%fd28, %fd12, %fd20;
	add.f64 	%fd29, %fd28, %fd28;
	neg.f64 	%fd30, %fd20;
	fma.rn.f64 	%fd31, %fd30, %fd12, %fd29;
	mul.f64 	%fd32, %fd18, %fd31;
	fma.rn.f64 	%fd33, %fd21, %fd27, 0d3FB5555555555555;
	mov.f64 	%fd34, 0d3FB5555555555555;
	sub.f64 	%fd35, %fd34, %fd33;
	fma.rn.f64 	%fd36, %fd21, %fd27, %fd35;
	add.f64 	%fd37, %fd36, 0dBC46A4CB00B9E7B0;
	add.f64 	%fd38, %fd33, %fd37;
	sub.f64 	%fd39, %fd33, %fd38;
	add.f64 	%fd40, %fd37, %fd39;
	mul.rn.f64 	%fd41, %fd20, %fd20;
	neg.f64 	%fd42, %fd41;
	fma.rn.f64 	%fd43, %fd20, %fd20, %fd42;
	{
	.reg .b32 %temp; 
	mov.b64 	{%r22, %temp}, %fd32;
	}
	{
	.reg .b32 %temp; 
	mov.b64 	{%temp, %r23}, %fd32;
	}
	add.s32 	%r24, %r23, 1048576;
	mov.b64 	%fd44, {%r22, %r24};
	fma.rn.f64 	%fd45, %fd20, %fd44, %fd43;
	mul.rn.f64 	%fd46, %fd41, %fd20;
	neg.f64 	%fd47, %fd46;
	fma.rn.f64 	%fd48, %fd41, %fd20, %fd47;
	fma.rn.f64 	%fd49, %fd41, %fd32, %fd48;
	fma.rn.f64 	%fd50, %fd45, %fd20, %fd49;
	mul.rn.f64 	%fd51, %fd38, %fd46;
	neg.f64 	%fd52, %fd51;
	fma.rn.f64 	%fd53, %fd38, %fd46, %fd52;
	fma.rn.f64 	%fd54, %fd38, %fd50, %fd53;
	fma.rn.f64 	%fd55, %fd40, %fd46, %fd54;
	add.f64 	%fd56, %fd51, %fd55;
	sub.f64 	%fd57, %fd51, %fd56;
	add.f64 	%fd58, %fd55, %fd57;
	add.f64 	%fd59, %fd20, %fd56;
	sub.f64 	%fd60, %fd20, %fd59;
	add.f64 	%fd61, %fd56, %fd60;
	add.f64 	%fd62, %fd58, %fd61;
	add.f64 	%fd63, %fd32, %fd62;
	add.f64 	%fd64, %fd59, %fd63;
	sub.f64 	%fd65, %fd59, %fd64;
	add.f64 	%fd66, %fd63, %fd65;
	xor.b32  	%r25, %r48, -2147483648;
	mov.b32 	%r26, 1127219200;
	mov.b64 	%fd67, {%r25, %r26};
	mov.b32 	%r27, -2147483648;
	mov.b64 	%fd68, {%r27, %r26};
	sub.f64 	%fd69, %fd67, %fd68;
	fma.rn.f64 	%fd70, %fd69, 0d3FE62E42FEFA39EF, %fd64;
	fma.rn.f64 	%fd71, %fd69, 0dBFE62E42FEFA39EF, %fd70;
	sub.f64 	%fd72, %fd71, %fd64;
	sub.f64 	%fd73, %fd66, %fd72;
	fma.rn.f64 	%fd74, %fd69, 0d3C7ABC9E3B39803F, %fd73;
	add.f64 	%fd75, %fd70, %fd74;
	sub.f64 	%fd76, %fd70, %fd75;
	add.f64 	%fd77, %fd74, %fd76;
	mov.f64 	%fd78, 0d4000000000000000;
	{
	.reg .b32 %temp; 
	mov.b64 	{%temp, %r28}, %fd78;
	}
	{
	.reg .b32 %temp; 
	mov.b64 	{%r29, %temp}, %fd78;
	}
	shl.b32 	%r30, %r28, 1;
	setp.gt.u32 	%p3, %r30, -33554433;
	and.b32  	%r31, %r28, -15728641;
	selp.b32 	%r32, %r31, %r28, %p3;
	mov.b64 	%fd79, {%r29, %r32};
	mul.rn.f64 	%fd80, %fd75, %fd79;
	neg.f64 	%fd81, %fd80;
	fma.rn.f64 	%fd82, %fd75, %fd79, %fd81;
	fma.rn.f64 	%fd83, %fd77, %fd79, %fd82;
	add.f64 	%fd4, %fd80, %fd83;
	sub.f64 	%fd84, %fd80, %fd4;
	add.f64 	%fd5, %fd83, %fd84;
	fma.rn.f64 	%fd85, %fd4, 0d3FF71547652B82FE, 0d4338000000000000;
	{
	.reg .b32 %temp; 
	mov.b64 	{%r13, %temp}, %fd85;
	}
	mov.f64 	%fd86, 0dC338000000000000;
	add.rn.f64 	%fd87, %fd85, %fd86;
	fma.rn.f64 	%fd88, %fd87, 0dBFE62E42FEFA39EF, %fd4;
	fma.rn.f64 	%fd89, %fd87, 0dBC7ABC9E3B39803F, %fd88;
	fma.rn.f64 	%fd90, %fd89, 0d3E5ADE1569CE2BDF, 0d3E928AF3FCA213EA;
	fma.rn.f64 	%fd91, %fd90, %fd89, 0d3EC71DEE62401315;
	fma.rn.f64 	%fd92, %fd91, %fd89, 0d3EFA01997C89EB71;
	fma.rn.f64 	%fd93, %fd92, %fd89, 0d3F2A01A014761F65;
	fma.rn.f64 	%fd94, %fd93, %fd89, 0d3F56C16C1852B7AF;
	fma.rn.f64 	%fd95, %fd94, %fd89, 0d3F81111111122322;
	fma.rn.f64 	%fd96, %fd95, %fd89, 0d3FA55555555502A1;
	fma.rn.f64 	%fd97, %fd96, %fd89, 0d3FC5555555555511;
	fma.rn.f64 	%fd98, %fd97, %fd89, 0d3FE000000000000B;
	fma.rn.f64 	%fd99, %fd98, %fd89, 0d3FF0000000000000;
	fma.rn.f64 	%fd100, %fd99, %fd89, 0d3FF0000000000000;
	{
	.reg .b32 %temp; 
	mov.b64 	{%r14, %temp}, %fd100;
	}
	{
	.reg .b32 %temp; 
	mov.b64 	{%temp, %r15}, %fd100;
	}
	shl.b32 	%r33, %r13, 20;
	add.s32 	%r34, %r33, %r15;
	mov.b64 	%fd108, {%r14, %r34};
	{
	.reg .b32 %temp; 
	mov.b64 	{%temp, %r35}, %fd4;
	}
	mov.b32 	%f2, %r35;
	abs.f32 	%f1, %f2;
	setp.lt.f32 	%p4, %f1, 0f4086232B;
	@%p4 bra 	$L__BB3_7;
	setp.lt.f64 	%p5, %fd4, 0d0000000000000000;
	add.f64 	%fd101, %fd4, 0d7FF0000000000000;
	selp.f64 	%fd108, 0d0000000000000000, %fd101, %p5;
	setp.geu.f32 	%p6, %f1, 0f40874800;
	@%p6 bra 	$L__BB3_7;
	shr.u32 	%r36, %r13, 31;
	add.s32 	%r37, %r13, %r36;
	shr.s32 	%r38, %r37, 1;
	shl.b32 	%r39, %r38, 20;
	add.s32 	%r40, %r15, %r39;
	mov.b64 	%fd102, {%r14, %r40};
	sub.s32 	%r41, %r13, %r38;
	shl.b32 	%r42, %r41, 20;
	add.s32 	%r43, %r42, 1072693248;
	mov.b32 	%r44, 0;
	mov.b64 	%fd103, {%r44, %r43};
	mul.f64 	%fd108, %fd103, %fd102;
$L__BB3_7:
	abs.f64 	%fd104, %fd108;
	setp.eq.f64 	%p7, %fd104, 0d7FF0000000000000;
	fma.rn.f64 	%fd105, %fd108, %fd5, %fd108;
	selp.f64 	%fd106, %fd108, %fd105, %p7;
	st.param.f64 	[func_retval0], %fd106;
	ret;

}


// ===== COMPILED SASS (sm_100) =====

	.target	sm_100

	.elftype	@"ET_EXEC"


//--------------------- .note.nv.tkinfo           --------------------------
	.section	.note.nv.tkinfo,"",@"SHT_NOTE"
	.sectionflags	@"SHF_NOTE_NV_TKINFO"
	.tkinfo
        /*0018*/ 	.word	0x00000002
        /*0030*/ 	.string	""
        /*0030*/ 	.string	"ptxas"
        /*0030*/ 	.string	"Cuda compilation tools, release 13.0, V13.0.88"
        /*0030*/ 	.string	"Build cuda_13.0.r13.0/compiler.36424714_0"
        /*0030*/ 	.string	"-arch sm_100 -m 64 "



//--------------------- .note.nv.cuinfo           --------------------------
	.section	.note.nv.cuinfo,"",@"SHT_NOTE"
	.sectionflags	@"SHF_NOTE_NV_CUINFO"
        /*0018*/ 	.short	0x0002
        /*001a*/ 	.short	0x0064
        /*001c*/ 	.short	0x0082
	.zero		2


//--------------------- .nv.info                  --------------------------
	.section	.nv.info,"",@"SHT_CUDA_INFO"
	.align	4


	//----- nvinfo : EIATTR_REGCOUNT
	.align		4
        /*0000*/ 	.byte	0x04, 0x2f
        /*0002*/ 	.short	(.L_1 - .L_0)
	.align		4
.L_0:
        /*0004*/ 	.word	index@(_Z9colToGrayPfS_iii)
        /*0008*/ 	.word	0x00000010


	//----- nvinfo : EIATTR_FRAME_SIZE
	.align		4
.L_1:
        /*000c*/ 	.byte	0x04, 0x11
        /*000e*/ 	.short	(.L_3 - .L_2)
	.align		4
.L_2:
        /*0010*/ 	.word	index@(_Z9colToGrayPfS_iii)
        /*0014*/ 	.word	0x00000000


	//----- nvinfo : EIATTR_REGCOUNT
	.align		4
.L_3:
        /*0018*/ 	.byte	0x04, 0x2f
        /*001a*/ 	.short	(.L_5 - .L_4)
	.align		4
.L_4:
        /*001c*/ 	.word	index@(_Z12canny_edge_0PfS_S_ii)
        /*0020*/ 	.word	0x00000020


	//----- nvinfo : EIATTR_FRAME_SIZE
	.align		4
.L_5:
        /*0024*/ 	.byte	0x04, 0x11
        /*0026*/ 	.short	(.L_7 - .L_6)
	.align		4
.L_6:
        /*0028*/ 	.word	index@($_Z12canny_edge_0PfS_S_ii$__internal_accurate_pow)
        /*002c*/ 	.word	0x00000000


	//----- nvinfo : EIATTR_FRAME_SIZE
	.align		4
.L_7:
        /*0030*/ 	.byte	0x04, 0x11
        /*0032*/ 	.short	(.L_9 - .L_8)
	.align		4
.L_8:
        /*0034*/ 	.word	index@($__internal_1_$__cuda_sm3x_div_rn_noftz_f32_slowpath)
        /*0038*/ 	.word	0x00000000


	//----- nvinfo : EIATTR_FRAME_SIZE
	.align		4
.L_9:
        /*003c*/ 	.byte	0x04, 0x11
        /*003e*/ 	.short	(.L_11 - .L_10)
	.align		4
.L_10:
        /*0040*/ 	.word	index@($__internal_0_$__cuda_sm20_dsqrt_rn_f64_mediumpath_v1)
        /*0044*/ 	.word	0x00000000


	//----- nvinfo : EIATTR_FRAME_SIZE
	.align		4
.L_11:
        /*0048*/ 	.byte	0x04, 0x11
        /*004a*/ 	.short	(.L_13 - .L_12)
	.align		4
.L_12:
        /*004c*/ 	.word	index@(_Z12canny_edge_0PfS_S_ii)
        /*0050*/ 	.word	0x00000000


	//----- nvinfo : EIATTR_REGCOUNT
	.align		4
.L_13:
        /*0054*/ 	.byte	0x04, 0x2f
        /*0056*/ 	.short	(.L_15 - .L_14)
	.align		4
.L_14:
        /*0058*/ 	.word	index@(_Z12canny_edge_1PfS_S_iif)
        /*005c*/ 	.word	0x00000010


	//----- nvinfo : EIATTR_FRAME_SIZE
	.align		4
.L_15:
        /*0060*/ 	.byte	0x04, 0x11
        /*0062*/ 	.short	(.L_17 - .L_16)
	.align		4
.L_16:
        /*0064*/ 	.word	index@(_Z12canny_edge_1PfS_S_iif)
        /*0068*/ 	.word	0x00000000


	//----- nvinfo : EIATTR_MIN_STACK_SIZE
	.align		4
.L_17:
        /*006c*/ 	.byte	0x04, 0x12
        /*006e*/ 	.short	(.L_19 - .L_18)
	.align		4
.L_18:
        /*0070*/ 	.word	index@(_Z12canny_edge_1PfS_S_iif)
        /*0074*/ 	.word	0x00000000


	//----- nvinfo : EIATTR_MIN_STACK_SIZE
	.align		4
.L_19:
        /*0078*/ 	.byte	0x04, 0x12
        /*007a*/ 	.short	(.L_21 - .L_20)
	.align		4
.L_20:
        /*007c*/ 	.word	index@(_Z12canny_edge_0PfS_S_ii)
        /*0080*/ 	.word	0x00000000


	//----- nvinfo : EIATTR_MIN_STACK_SIZE
	.align		4
.L_21:
        /*0084*/ 	.byte	0x04, 0x12
        /*0086*/ 	.short	(.L_23 - .L_22)
	.align		4
.L_22:
        /*0088*/ 	.word	index@(_Z9colToGrayPfS_iii)
        /*008c*/ 	.word	0x00000000
.L_23:


//--------------------- .nv.compat                --------------------------
	.section	.nv.compat,"",@"SHT_CUDA_COMPAT_INFO"
	.align	4
        /*0000*/ 	.byte	0x02, 0x09, 0x00, 0x00, 0x02, 0x02, 0x01, 0x00, 0x02, 0x05, 0x05, 0x00, 0x03, 0x07, 0x01, 0x01
        /*0010*/ 	.byte	0x02, 0x03, 0x00, 0x00, 0x02, 0x06, 0x01, 0x00, 0x04, 0x0b, 0x08, 0x00, 0x01, 0x00, 0x00, 0x00
        /*0020*/ 	.byte	0x00, 0x00, 0x00, 0x00


//--------------------- .nv.info._Z12canny_edge_1PfS_S_iif --------------------------
	.section	.nv.info._Z12canny_edge_1PfS_S_iif,"",@"SHT_CUDA_INFO"
	.sectionflags	@""
	.align	4


	//----- nvinfo : EIATTR_CUDA_API_VERSION
	.align		4
        /*0000*/ 	.byte	0x04, 0x37
        /*0002*/ 	.short	(.L_25 - .L_24)
.L_24:
        /*0004*/ 	.word	0x00000082


	//----- nvinfo : EIATTR_KPARAM_INFO
	.align		4
.L_25:
        /*0008*/ 	.byte	0x04, 0x17
        /*000a*/ 	.short	(.L_27 - .L_26)
.L_26:
        /*000c*/ 	.word	0x00000000
        /*0010*/ 	.short	0x0005
        /*0012*/ 	.short	0x0020
        /*0014*/ 	.byte	0x00, 0xf0, 0x11, 0x00


	//----- nvinfo : EIATTR_KPARAM_INFO
	.align		4
.L_27:
        /*0018*/ 	.byte	0x04, 0x17
        /*001a*/ 	.short	(.L_29 - .L_28)
.L_28:
        /*001c*/ 	.word	0x00000000
        /*0020*/ 	.short	0x0004
        /*0022*/ 	.short	0x001c
        /*0024*/ 	.byte	0x00, 0xf0, 0x11, 0x00


	//----- nvinfo : EIATTR_KPARAM_INFO
	.align		4
.L_29:
        /*0028*/ 	.byte	0x04, 0x17
        /*002a*/ 	.short	(.L_31 - .L_30)
.L_30:
        /*002c*/ 	.word	0x00000000
        /*0030*/ 	.short	0x0003
        /*0032*/ 	.short	0x0018
        /*0034*/ 	.byte	0x00, 0xf0, 0x11, 0x00


	//----- nvinfo : EIATTR_KPARAM_INFO
	.align		4
.L_31:
        /*0038*/ 	.byte	0x04, 0x17
        /*003a*/ 	.short	(.L_33 - .L_32)
.L_32:
        /*003c*/ 	.word	0x00000000
        /*0040*/ 	.short	0x0002
        /*0042*/ 	.short	0x0010
        /*0044*/ 	.byte	0x00, 0xf5, 0x21, 0x00


	//----- nvinfo : EIATTR_KPARAM_INFO
	.align		4
.L_33:
        /*0048*/ 	.byte	0x04, 0x17
        /*004a*/ 	.short	(.L_35 - .L_34)
.L_34:
        /*004c*/ 	.word	0x00000000
        /*0050*/ 	.short	0x0001
        /*0052*/ 	.short	0x0008
        /*0054*/ 	.byte	0x00, 0xf5, 0x21, 0x00


	//----- nvinfo : EIATTR_KPARAM_INFO
	.align		4
.L_35:
        /*0058*/ 	.byte	0x04, 0x17
        /*005a*/ 	.short	(.L_37 - .L_36)
.L_36:
        /*005c*/ 	.word	0x00000000
        /*0060*/ 	.short	0x0000
        /*0062*/ 	.short	0x0000
        /*0064*/ 	.byte	0x00, 0xf5, 0x21, 0x00


	//----- nvinfo : EIATTR_SPARSE_MMA_MASK
	.align		4
.L_37:
        /*0068*/ 	.byte	0x03, 0x50
        /*006a*/ 	.short	0x0000


	//----- nvinfo : EIATTR_MAXREG_COUNT
	.align		4
        /*006c*/ 	.byte	0x03, 0x1b
        /*006e*/ 	.short	0x00ff


	//----- nvinfo : EIATTR_MERCURY_ISA_VERSION
	.align		4
        /*0070*/ 	.byte	0x03, 0x5f
        /*0072*/ 	.short	0x0101


	//----- nvinfo : EIATTR_VRC_CTA_INIT_COUNT
	.align		4
        /*0074*/ 	.byte	0x02, 0x4a
	.zero		1
	.zero		1


	//----- nvinfo : EIATTR_EXIT_INSTR_OFFSETS
	.align		4
        /*0078*/ 	.byte	0x04, 0x1c
        /*007a*/ 	.short	(.L_39 - .L_38)


	//   ....[0]....
.L_38:
        /*007c*/ 	.word	0x000000c0


	//   ....[1]....
        /*0080*/ 	.word	0x00000670


	//----- nvinfo : EIATTR_CRS_STACK_SIZE
	.align		4
.L_39:
        /*0084*/ 	.byte	0x04, 0x1e
        /*0086*/ 	.short	(.L_41 - .L_40)
.L_40:
        /*0088*/ 	.word	0x00000000


	//----- nvinfo : EIATTR_CBANK_PARAM_SIZE
	.align		4
.L_41:
        /*008c*/ 	.byte	0x03, 0x19
        /*008e*/ 	.short	0x0024


	//----- nvinfo : EIATTR_PARAM_CBANK
	.align		4
        /*0090*/ 	.byte	0x04, 0x0a
        /*0092*/ 	.short	(.L_43 - .L_42)
	.align		4
.L_42:
        /*0094*/ 	.word	index@(.nv.constant0._Z12canny_edge_1PfS_S_iif)
        /*0098*/ 	.short	0x0380
        /*009a*/ 	.short	0x0024


	//----- nvinfo : EIATTR_SW_WAR
	.align		4
.L_43:
        /*009c*/ 	.byte	0x04, 0x36
        /*009e*/ 	.short	(.L_45 - .L_44)
.L_44:
        /*00a0*/ 	.word	0x00000008
.L_45:


//--------------------- .nv.info._Z12canny_edge_0PfS_S_ii --------------------------
	.section	.nv.info._Z12canny_edge_0PfS_S_ii,"",@"SHT_CUDA_INFO"
	.sectionflags	@""
	.align	4


	//----- nvinfo : EIATTR_CUDA_API_VERSION
	.align		4
        /*0000*/ 	.byte	0x04, 0x37
        /*0002*/ 	.short	(.L_47 - .L_46)
.L_46:
        /*0004*/ 	.word	0x00000082


	//----- nvinfo : EIATTR_KPARAM_INFO
	.align		4
.L_47:
        /*0008*/ 	.byte	0x04, 0x17
        /*000a*/ 	.short	(.L_49 - .L_48)
.L_48:
        /*000c*/ 	.word	0x00000000
        /*0010*/ 	.short	0x0004
        /*0012*/ 	.short	0x001c
        /*0014*/ 	.byte	0x00, 0xf0, 0x11, 0x00


	//----- nvinfo : EIATTR_KPARAM_INFO
	.align		4
.L_49:
        /*0018*/ 	.byte	0x04, 0x17
        /*001a*/ 	.short	(.L_51 - .L_50)
.L_50:
        /*001c*/ 	.word	0x00000000
        /*0020*/ 	.short	0x0003
        /*0022*/ 	.short	0x0018
        /*0024*/ 	.byte	0x00, 0xf0, 0x11, 0x00


	//----- nvinfo : EIATTR_KPARAM_INFO
	.align		4
.L_51:
        /*0028*/ 	.byte	0x04, 0x17
        /*002a*/ 	.short	(.L_53 - .L_52)
.L_52:
        /*002c*/ 	.word	0x00000000
        /*0030*/ 	.short	0x0002
        /*0032*/ 	.short	0x0010
        /*0034*/ 	.byte	0x00, 0xf5, 0x21, 0x00


	//----- nvinfo : EIATTR_KPARAM_INFO
	.align		4
.L_53:
        /*0038*/ 	.byte	0x04, 0x17
        /*003a*/ 	.short	(.L_55 - .L_54)
.L_54:
        /*003c*/ 	.word	0x00000000
        /*0040*/ 	.short	0x0001
        /*0042*/ 	.short	0x0008
        /*0044*/ 	.byte	0x00, 0xf5, 0x21, 0x00


	//----- nvinfo : EIATTR_KPARAM_INFO
	.align		4
.L_55:
        /*0048*/ 	.byte	0x04, 0x17
        /*004a*/ 	.short	(.L_57 - .L_56)
.L_56:
        /*004c*/ 	.word	0x00000000
        /*0050*/ 	.short	0x0000
        /*0052*/ 	.short	0x0000
        /*0054*/ 	.byte	0x00, 0xf5, 0x21, 0x00


	//----- nvinfo : EIATTR_SPARSE_MMA_MASK
	.align		4
.L_57:
        /*0058*/ 	.byte	0x03, 0x50
        /*005a*/ 	.short	0x0000


	//----- nvinfo : EIATTR_MAXREG_COUNT
	.align		4
        /*005c*/ 	.byte	0x03, 0x1b
        /*005e*/ 	.short	0x00ff


	//----- nvinfo : EIATTR_MERCURY_ISA_VERSION
	.align		4
        /*0060*/ 	.byte	0x03, 0x5f
        /*0062*/ 	.short	0x0101


	//----- nvinfo : EIATTR_VRC_CTA_INIT_COUNT
	.align		4
        /*0064*/ 	.byte	0x02, 0x4a
	.zero		1
	.zero		1


	//----- nvinfo : EIATTR_EXIT_INSTR_OFFSETS
	.align		4
        /*0068*/ 	.byte	0x04, 0x1c
        /*006a*/ 	.short	(.L_59 - .L_58)


	//   ....[0]....
.L_58:
        /*006c*/ 	.word	0x000000c0


	//   ....[1]....
        /*0070*/ 	.word	0x00000c60


	//----- nvinfo : EIATTR_CRS_STACK_SIZE
	.align		4
.L_59:
        /*0074*/ 	.byte	0x04, 0x1e
        /*0076*/ 	.short	(.L_61 - .L_60)
.L_60:
        /*0078*/ 	.word	0x00000000


	//----- nvinfo : EIATTR_CBANK_PARAM_SIZE
	.align		4
.L_61:
        /*007c*/ 	.byte	0x03, 0x19
        /*007e*/ 	.short	0x0020


	//----- nvinfo : EIATTR_PARAM_CBANK
	.align		4
        /*0080*/ 	.byte	0x04, 0x0a
        /*0082*/ 	.short	(.L_63 - .L_62)
	.align		4
.L_62:
        /*0084*/ 	.word	index@(.nv.constant0._Z12canny_edge_0PfS_S_ii)
        /*0088*/ 	.short	0x0380
        /*008a*/ 	.short	0x0020


	//----- nvinfo : EIATTR_SW_WAR
	.align		4
.L_63:
        /*008c*/ 	.byte	0x04, 0x36
        /*008e*/ 	.short	(.L_65 - .L_64)
.L_64:
        /*0090*/ 	.word	0x00000008
.L_65:


//--------------------- .nv.info._Z9colToGrayPfS_iii --------------------------
	.section	.nv.info._Z9colToGrayPfS_iii,"",@"SHT_CUDA_INFO"
	.sectionflags	@""
	.align	4


	//----- nvinfo : EIATTR_CUDA_API_VERSION
	.align		4
        /*0000*/ 	.byte	0x04, 0x37
        /*0002*/ 	.short	(.L_67 - .L_66)
.L_66:
        /*0004*/ 	.word	0x00000082


	//----- nvinfo : EIATTR_KPARAM_INFO
	.align		4
.L_67:
        /*0008*/ 	.byte	0x04, 0x17
        /*000a*/ 	.short	(.L_69 - .L_68)
.L_68:
        /*000c*/ 	.word	0x00000000
        /*0010*/ 	.short	0x0004
        /*0012*/ 	.short	0x0018
        /*0014*/ 	.byte	0x00, 0xf0, 0x11, 0x00


	//----- nvinfo : EIATTR_KPARAM_INFO
	.align		4
.L_69:
        /*0018*/ 	.byte	0x04, 0x17
        /*001a*/ 	.short	(.L_71 - .L_70)
.L_70:
        /*001c*/ 	.word	0x00000000
        /*0020*/ 	.short	0x0003
        /*0022*/ 	.short	0x0014
        /*0024*/ 	.byte	0x00, 0xf0, 0x11, 0x00


	//----- nvinfo : EIATTR_KPARAM_INFO
	.align		4
.L_71:
        /*0028*/ 	.byte	0x04, 0x17
        /*002a*/ 	.short	(.L_73 - .L_72)
.L_72:
        /*002c*/ 	.word	0x00000000
        /*0030*/ 	.short	0x0002
        /*0032*/ 	.short	0x0010
        /*0034*/ 	.byte	0x00, 0xf0, 0x11, 0x00


	//----- nvinfo : EIATTR_KPARAM_INFO
	.align		4
.L_73:
        /*0038*/ 	.byte	0x04, 0x17
        /*003a*/ 	.short	(.L_75 - .L_74)
.L_74:
        /*003c*/ 	.word	0x00000000
        /*0040*/ 	.short	0x0001
        /*0042*/ 	.short	0x0008
        /*0044*/ 	.byte	0x00, 0xf5, 0x21, 0x00


	//----- nvinfo : EIATTR_KPARAM_INFO
	.align		4
.L_75:
        /*0048*/ 	.byte	0x04, 0x17
        /*004a*/ 	.short	(.L_77 - .L_76)
.L_76:
        /*004c*/ 	.word	0x00000000
        /*0050*/ 	.short	0x0000
        /*0052*/ 	.short	0x0000
        /*0054*/ 	.byte	0x00, 0xf5, 0x21, 0x00


	//----- nvinfo : EIATTR_SPARSE_MMA_MASK
	.align		4
.L_77:
        /*0058*/ 	.byte	0x03, 0x50
        /*005a*/ 	.short	0x0000


	//----- nvinfo : EIATTR_MAXREG_COUNT
	.align		4
        /*005c*/ 	.byte	0x03, 0x1b
        /*005e*/ 	.short	0x00ff


	//----- nvinfo : EIATTR_MERCURY_ISA_VERSION
	.align		4
        /*0060*/ 	.byte	0x03, 0x5f
        /*0062*/ 	.short	0x0101


	//----- nvinfo : EIATTR_VRC_CTA_INIT_COUNT
	.align		4
        /*0064*/ 	.byte	0x02, 0x4a
	.zero		1
	.zero		1


	//----- nvinfo : EIATTR_EXIT_INSTR_OFFSETS
	.align		4
        /*0068*/ 	.byte	0x04, 0x1c
        /*006a*/ 	.short	(.L_79 - .L_78)


	//   ....[0]....
.L_78:
        /*006c*/ 	.word	0x000000c0


	//   ....[1]....
        /*0070*/ 	.word	0x00000260


	//----- nvinfo : EIATTR_CBANK_PARAM_SIZE
	.align		4
.L_79:
        /*0074*/ 	.byte	0x03, 0x19
        /*0076*/ 	.short	0x001c


	//----- nvinfo : EIATTR_PARAM_CBANK
	.align		4
        /*0078*/ 	.byte	0x04, 0x0a
        /*007a*/ 	.short	(.L_81 - .L_80)
	.align		4
.L_80:
        /*007c*/ 	.word	index@(.nv.constant0._Z9colToGrayPfS_iii)
        /*0080*/ 	.short	0x0380
        /*0082*/ 	.short	0x001c


	//----- nvinfo : EIATTR_SW_WAR
	.align		4
.L_81:
        /*0084*/ 	.byte	0x04, 0x36
        /*0086*/ 	.short	(.L_83 - .L_82)
.L_82:
        /*0088*/ 	.word	0x00000008
.L_83:


//--------------------- .nv.callgraph             --------------------------
	.section	.nv.callgraph,"",@"SHT_CUDA_CALLGRAPH"
	.align	4
	.sectionentsize	8
	.align		4
        /*0000*/ 	.word	0x00000000
	.align		4
        /*0004*/ 	.word	0xffffffff
	.align		4
        /*0008*/ 	.word	0x00000000
	.align		4
        /*000c*/ 	.word	0xfffffffe
	.align		4
        /*0010*/ 	.word	0x00000000
	.align		4
        /*0014*/ 	.word	0xfffffffd
	.align		4
        /*0018*/ 	.word	0x00000000
	.align		4
        /*001c*/ 	.word	0xfffffffc


//--------------------- .text._Z12canny_edge_1PfS_S_iif --------------------------
	.section	.text._Z12canny_edge_1PfS_S_iif,"ax",@progbits
	.align	128
        .global         _Z12canny_edge_1PfS_S_iif
        .type           _Z12canny_edge_1PfS_S_iif,@function
        .size           _Z12canny_edge_1PfS_S_iif,(.L_x_45 - _Z12canny_edge_1PfS_S_iif)
        .other          _Z12canny_edge_1PfS_S_iif,@"STO_CUDA_ENTRY STV_DEFAULT"
_Z12canny_edge_1PfS_S_iif:
.text._Z12canny_edge_1PfS_S_iif:
[----:B------:R-:W-:Y:S01]  /*0000*/  LDC R1, c[0x0][0x37c] ;  /* 0x0000df00ff017b82 */ /* 0x000fe20000000800 */
[----:B------:R-:W0:Y:S07]  /*0010*/  S2R R2, SR_TID.Y ;  /* 0x0000000000027919 */ /* 0x000e2e0000002200 */
[----:B------:R-:W1:Y:S01]  /*0020*/  LDC R0, c[0x0][0x360] ;  /* 0x0000d800ff007b82 */ /* 0x000e620000000800 */
[----:B------:R-:W1:Y:S07]  /*0030*/  S2R R13, SR_TID.X ;  /* 0x00000000000d7919 */ /* 0x000e6e0000002100 */
[----:B------:R-:W0:Y:S08]  /*0040*/  S2UR UR5, SR_CTAID.Y ;  /* 0x00000000000579c3 */ /* 0x000e300000002600 */
[----:B------:R-:W0:Y:S08]  /*0050*/  LDC R3, c[0x0][0x364] ;  /* 0x0000d900ff037b82 */ /* 0x000e300000000800 */
[----:B------:R-:W1:Y:S08]  /*0060*/  S2UR UR4, SR_CTAID.X ;  /* 0x00000000000479c3 */ /* 0x000e700000002500 */
[----:B------:R-:W2:Y:S01]  /*0070*/  LDC.64 R6, c[0x0][0x398] ;  /* 0x0000e600ff067b82 */ /* 0x000ea20000000a00 */
[----:B0-----:R-:W-:-:S02]  /*0080*/  IMAD R2, R3, UR5, R2 ;  /* 0x0000000503027c24 */ /* 0x001fc4000f8e0202 */
[----:B-1----:R-:W-:-:S03]  /*0090*/  IMAD R13, R0, UR4, R13 ;  /* 0x00000004000d7c24 */ /* 0x002fc6000f8e020d */
[----:B--2---:R-:W-:-:S04]  /*00a0*/  ISETP.GE.AND P0, PT, R2, R7, PT ;  /* 0x000000070200720c */ /* 0x004fc80003f06270 */
[----:B------:R-:W-:-:S13]  /*00b0*/  ISETP.GE.OR P0, PT, R13, R6, P0 ;  /* 0x000000060d00720c */ /* 0x000fda0000706670 */
[----:B------:R-:W-:Y:S05]  /*00c0*/  @P0 EXIT ;  /* 0x000000000000094d */ /* 0x000fea0003800000 */
[----:B------:R-:W0:Y:S01]  /*00d0*/  LDC.64 R10, c[0x0][0x388] ;  /* 0x0000e200ff0a7b82 */ /* 0x000e220000000a00 */
[----:B------:R-:W1:Y:S01]  /*00e0*/  LDCU.64 UR4, c[0x0][0x358] ;  /* 0x00006b00ff0477ac */ /* 0x000e620008000a00 */
[----:B------:R-:W-:-:S06]  /*00f0*/  IMAD R3, R2, R6, R13 ;  /* 0x0000000602037224 */ /* 0x000fcc00078e020d */
[----:B------:R-:W2:Y:S01]  /*0100*/  LDC.64 R8, c[0x0][0x380] ;  /* 0x0000e000ff087b82 */ /* 0x000ea20000000a00 */
[----:B0-----:R-:W-:-:S06]  /*0110*/  IMAD.WIDE R10, R3, 0x4, R10 ;  /* 0x00000004030a7825 */ /* 0x001fcc00078e020a */
[----:B-1----:R-:W3:Y:S01]  /*0120*/  LDG.E R10, desc[UR4][R10.64] ;  /* 0x000000040a0a7981 */ /* 0x002ee2000c1e1900 */
[----:B--2---:R-:W-:-:S05]  /*0130*/  IMAD.WIDE R4, R3, 0x4, R8 ;  /* 0x0000000403047825 */ /* 0x004fca00078e0208 */
[----:B------:R0:W5:Y:S01]  /*0140*/  LDG.E R0, desc[UR4][R4.64] ;  /* 0x0000000404007981 */ /* 0x000162000c1e1900 */
[----:B------:R-:W-:Y:S01]  /*0150*/  BSSY.RECONVERGENT B0, `(.L_x_0) ;  /* 0x000004b000007945 */ /* 0x000fe20003800200 */
[C---:B---3--:R-:W-:Y:S02]  /*0160*/  FSETP.GT.AND P0, PT, R10.reuse, 2.74889373779296875, PT ;  /* 0x402fede00a00780b */ /* 0x048fe40003f04000 */
[----:B------:R-:W-:-:S13]  /*0170*/  FSETP.GEU.AND P1, PT, R10, 0.39269909262657165527, PT ;  /* 0x3ec90fdb0a00780b */ /* 0x000fda0003f2e000 */
[----:B0-----:R-:W-:Y:S05]  /*0180*/  @!P0 BRA P1, `(.L_x_1) ;  /* 0x0000000000388947 */ /* 0x001fea0000800000 */
[----:B------:R-:W-:Y:S01]  /*0190*/  ISETP.GE.AND P0, PT, R13, 0x1, PT ;  /* 0x000000010d00780c */ /* 0x000fe20003f06270 */
[----:B------:R-:W-:Y:S01]  /*01a0*/  VIADD R6, R6, 0xffffffff ;  /* 0xffffffff06067836 */ /* 0x000fe20000000000 */
[----:B------:R-:W-:Y:S01]  /*01b0*/  BSSY.RECONVERGENT B1, `(.L_x_2) ;  /* 0x0000006000017945 */ /* 0x000fe20003800200 */
[----:B------:R-:W-:-:S03]  /*01c0*/  IMAD.MOV.U32 R7, RZ, RZ, 0x3f800000 ;  /* 0x3f800000ff077424 */ /* 0x000fc600078e00ff */
[----:B------:R-:W-:-:S07]  /*01d0*/  ISETP.GE.AND P1, PT, R13, R6, PT ;  /* 0x000000060d00720c */ /* 0x000fce0003f26270 */
[----:B------:R-:W-:Y:S06]  /*01e0*/  @!P0 BRA `(.L_x_3) ;  /* 0x0000000000088947 */ /* 0x000fec0003800000 */
[----:B------:R-:W2:Y:S02]  /*01f0*/  LDG.E R7, desc[UR4][R4.64+-0x4] ;  /* 0xfffffc0404077981 */ /* 0x000ea4000c1e1900 */
[----:B--2--5:R-:W-:-:S07]  /*0200*/  FSET.BF.LEU.AND R7, R7, R0, PT ;  /* 0x000000000707720a */ /* 0x024fce000380b000 */
.L_x_3:
[----:B------:R-:W-:Y:S05]  /*0210*/  BSYNC.RECONVERGENT B1 ;  /* 0x0000000000017941 */ /* 0x000fea0003800200 */
.L_x_2:
[----:B------:R-:W-:Y:S05]  /*0220*/  @P1 BRA `(.L_x_4) ;  /* 0x0000000000f41947 */ /* 0x000fea0003800000 */
[----:B------:R-:W2:Y:S02]  /*0230*/  LDG.E R5, desc[UR4][R4.64+0x4] ;  /* 0x0000040404057981 */ /* 0x000ea4000c1e1900 */
[----:B--2--5:R-:W-:-:S04]  /*0240*/  FSETP.GT.AND P0, PT, R5, R0, PT ;  /* 0x000000000500720b */ /* 0x024fc80003f04000 */
[----:B------:R-:W-:Y:S01]  /*0250*/  FSEL R7, R7, RZ, !P0 ;  /* 0x000000ff07077208 */ /* 0x000fe20004000000 */
[----:B------:R-:W-:Y:S08]  /*0260*/  BRA `(.L_x_4) ;  /* 0x0000000000e47947 */ /* 0x000ff00003800000 */
.L_x_1:
[----:B------:R-:W-:-:S13]  /*0270*/  FSETP.GEU.AND P0, PT, R10, 1.1780972480773925781, PT ;  /* 0x3f96cbe40a00780b */ /* 0x000fda0003f0e000 */
[----:B------:R-:W-:Y:S05]  /*0280*/  @P0 BRA `(.L_x_5) ;  /* 0x0000000000540947 */ /* 0x000fea0003800000 */
[----:B------:R-:W-:-:S04]  /*0290*/  ISETP.GE.AND P0, PT, R13, 0x1, PT ;  /* 0x000000010d00780c */ /* 0x000fc80003f06270 */
[----:B------:R-:W-:-:S13]  /*02a0*/  ISETP.EQ.OR P0, PT, R2, RZ, !P0 ;  /* 0x000000ff0200720c */ /* 0x000fda0004702670 */
[----:B------:R-:W-:-:S03]  /*02b0*/  @!P0 IMAD.WIDE R8, R6, 0x4, RZ ;  /* 0x0000000406088825 */ /* 0x000fc600078e02ff */
[----:B------:R-:W-:Y:S02]  /*02c0*/  @!P0 LOP3.LUT R11, R8, 0xfffffffc, RZ, 0x3c, !PT ;  /* 0xfffffffc080b8812 */ /* 0x000fe400078e3cff */
[----:B------:R-:W-:Y:S02]  /*02d0*/  @!P0 LOP3.LUT R9, RZ, R9, RZ, 0x33, !PT ;  /* 0x00000009ff098212 */ /* 0x000fe400078e33ff */
[----:B------:R-:W-:-:S05]  /*02e0*/  @!P0 IADD3 R8, P1, PT, R4, R11, RZ ;  /* 0x0000000b04088210 */ /* 0x000fca0007f3e0ff */
[----:B------:R-:W-:-:S06]  /*02f0*/  @!P0 IMAD.X R9, R5, 0x1, R9, P1 ;  /* 0x0000000105098824 */ /* 0x000fcc00008e0609 */
[----:B------:R-:W2:Y:S01]  /*0300*/  @!P0 LDG.E R9, desc[UR4][R8.64] ;  /* 0x0000000408098981 */ /* 0x000ea2000c1e1900 */
[----:B------:R-:W-:Y:S02]  /*0310*/  VIADD R10, R6, 0xffffffff ;  /* 0xffffffff060a7836 */ /* 0x000fe40000000000 */
[----:B------:R-:W-:-:S03]  /*0320*/  VIADD R7, R7, 0xffffffff ;  /* 0xffffffff07077836 */ /* 0x000fc60000000000 */
[----:B------:R-:W-:-:S04]  /*0330*/  ISETP.GE.AND P1, PT, R13, R10, PT ;  /* 0x0000000a0d00720c */ /* 0x000fc80003f26270 */
[----:B------:R-:W-:Y:S01]  /*0340*/  ISETP.GE.U32.OR P1, PT, R2, R7, P1 ;  /* 0x000000070200720c */ /* 0x000fe20000f26470 */
[----:B------:R-:W-:Y:S01]  /*0350*/  IMAD.MOV.U32 R7, RZ, RZ, 0x3f800000 ;  /* 0x3f800000ff077424 */ /* 0x000fe200078e00ff */
[----:B--2--5:R-:W-:-:S11]  /*0360*/  @!P0 FSET.BF.LEU.AND R7, R9, R0, PT ;  /* 0x000000000907820a */ /* 0x024fd6000380b000 */
[----:B------:R-:W-:Y:S05]  /*0370*/  @P1 BRA `(.L_x_4) ;  /* 0x0000000000a01947 */ /* 0x000fea0003800000 */
[----:B------:R-:W-:-:S04]  /*0380*/  VIADD R9, R6, 0x1 ;  /* 0x0000000106097836 */ /* 0x000fc80000000000 */
[----:B------:R-:W-:-:S06]  /*0390*/  IMAD.WIDE R4, R9, 0x4, R4 ;  /* 0x0000000409047825 */ /* 0x000fcc00078e0204 */
[----:B------:R-:W2:Y:S02]  /*03a0*/  LDG.E R5, desc[UR4][R4.64] ;  /* 0x0000000404057981 */ /* 0x000ea4000c1e1900 */
[----:B--2---:R-:W-:-:S04]  /*03b0*/  FSETP.GT.AND P0, PT, R5, R0, PT ;  /* 0x000000000500720b */ /* 0x004fc80003f04000 */
[----:B------:R-:W-:Y:S01]  /*03c0*/  FSEL R7, R7, RZ, !P0 ;  /* 0x000000ff07077208 */ /* 0x000fe20004000000 */
[----:B------:R-:W-:Y:S08]  /*03d0*/  BRA `(.L_x_4) ;  /* 0x0000000000887947 */ /* 0x000ff00003800000 */
.L_x_5:
[----:B------:R-:W-:-:S13]  /*03e0*/  FSETP.GEU.AND P0, PT, R10, 1.9634954929351806641, PT ;  /* 0x3ffb53d20a00780b */ /* 0x000fda0003f0e000 */
[----:B------:R-:W-:Y:S05]  /*03f0*/  @P0 BRA `(.L_x_6) ;  /* 0x0000000000440947 */ /* 0x000fea0003800000 */
[C---:B------:R-:W-:Y:S01]  /*0400*/  ISETP.NE.AND P0, PT, R2.reuse, RZ, PT ;  /* 0x000000ff0200720c */ /* 0x040fe20003f05270 */
[----:B------:R-:W-:Y:S01]  /*0410*/  VIADD R7, R7, 0xffffffff ;  /* 0xffffffff07077836 */ /* 0x000fe20000000000 */
[----:B------:R-:W-:Y:S04]  /*0420*/  BSSY.RECONVERGENT B1, `(.L_x_7) ;  /* 0x0000008000017945 */ /* 0x000fe80003800200 */
[----:B------:R-:W-:Y:S01]  /*0430*/  ISETP.GE.U32.AND P1, PT, R2, R7, PT ;  /* 0x000000070200720c */ /* 0x000fe20003f26070 */
[----:B------:R-:W-:-:S06]  /*0440*/  IMAD.MOV.U32 R7, RZ, RZ, 0x3f800000 ;  /* 0x3f800000ff077424 */ /* 0x000fcc00078e00ff */
[----:B------:R-:W-:Y:S06]  /*0450*/  @!P0 BRA `(.L_x_8) ;  /* 0x0000000000108947 */ /* 0x000fec0003800000 */
[----:B------:R-:W-:-:S04]  /*0460*/  IMAD.IADD R7, R3, 0x1, -R6 ;  /* 0x0000000103077824 */ /* 0x000fc800078e0a06 */
[----:B------:R-:W-:-:S06]  /*0470*/  IMAD.WIDE R8, R7, 0x4, R8 ;  /* 0x0000000407087825 */ /* 0x000fcc00078e0208 */
[----:B------:R-:W2:Y:S02]  /*0480*/  LDG.E R9, desc[UR4][R8.64] ;  /* 0x0000000408097981 */ /* 0x000ea4000c1e1900 */
[----:B--2--5:R-:W-:-:S07]  /*0490*/  FSET.BF.LEU.AND R7, R9, R0, PT ;  /* 0x000000000907720a */ /* 0x024fce000380b000 */
.L_x_8:
[----:B------:R-:W-:Y:S05]  /*04a0*/  BSYNC.RECONVERGENT B1 ;  /* 0x0000000000017941 */ /* 0x000fea0003800200 */
.L_x_7:
[----:B------:R-:W-:Y:S05]  /*04b0*/  @P1 BRA `(.L_x_4) ;  /* 0x0000000000501947 */ /* 0x000fea0003800000 */
[----:B------:R-:W-:-:S06]  /*04c0*/  IMAD.WIDE R4, R6, 0x4, R4 ;  /* 0x0000000406047825 */ /* 0x000fcc00078e0204 */
[----:B------:R-:W2:Y:S02]  /*04d0*/  LDG.E R5, desc[UR4][R4.64] ;  /* 0x0000000404057981 */ /* 0x000ea4000c1e1900 */
[----:B--2--5:R-:W-:-:S04]  /*04e0*/  FSETP.GT.AND P0, PT, R5, R0, PT ;  /* 0x000000000500720b */ /* 0x024fc80003f04000 */
[----:B------:R-:W-:Y:S01]  /*04f0*/  FSEL R7, R7, RZ, !P0 ;  /* 0x000000ff07077208 */ /* 0x000fe20004000000 */
[----:B------:R-:W-:Y:S08]  /*0500*/  BRA `(.L_x_4) ;  /* 0x00000000003c7947 */ /* 0x000ff00003800000 */
.L_x_6:
[----:B------:R-:W-:Y:S02]  /*0510*/  VIADD R10, R6, 0xffffffff ;  /* 0xffffffff060a7836 */ /* 0x000fe40000000000 */
[----:B------:R-:W-:-:S03]  /*0520*/  VIADD R7, R7, 0xffffffff ;  /* 0xffffffff07077836 */ /* 0x000fc60000000000 */
[C---:B------:R-:W-:Y:S02]  /*0530*/  ISETP.GE.AND P0, PT, R13.reuse, R10, PT ;  /* 0x0000000a0d00720c */ /* 0x040fe40003f06270 */
[C---:B------:R-:W-:Y:S02]  /*0540*/  ISETP.GE.U32.AND P1, PT, R2.reuse, R7, PT ;  /* 0x000000070200720c */ /* 0x040fe40003f26070 */
[----:B------:R-:W-:Y:S02]  /*0550*/  ISETP.EQ.OR P0, PT, R2, RZ, P0 ;  /* 0x000000ff0200720c */ /* 0x000fe40000702670 */
[----:B------:R-:W-:-:S11]  /*0560*/  ISETP.LT.OR P1, PT, R13, 0x1, P1 ;  /* 0x000000010d00780c */ /* 0x000fd60000f21670 */
[----:B------:R-:W-:Y:S02]  /*0570*/  @!P0 IMAD.IADD R7, R3, 0x1, -R6 ;  /* 0x0000000103078824 */ /* 0x000fe400078e0a06 */
[----:B------:R-:W-:-:S04]  /*0580*/  @!P1 IMAD.WIDE R4, R10, 0x4, R4 ;  /* 0x000000040a049825 */ /* 0x000fc800078e0204 */
[----:B------:R-:W-:Y:S02]  /*0590*/  @!P0 IMAD.WIDE R8, R7, 0x4, R8 ;  /* 0x0000000407088825 */ /* 0x000fe400078e0208 */
[----:B------:R-:W2:Y:S04]  /*05a0*/  @!P1 LDG.E R5, desc[UR4][R4.64] ;  /* 0x0000000404059981 */ /* 0x000ea8000c1e1900 */
[----:B------:R-:W3:Y:S01]  /*05b0*/  @!P0 LDG.E R9, desc[UR4][R8.64+0x4] ;  /* 0x0000040408098981 */ /* 0x000ee2000c1e1900 */
[----:B------:R-:W-:Y:S01]  /*05c0*/  IMAD.MOV.U32 R7, RZ, RZ, 0x3f800000 ;  /* 0x3f800000ff077424 */ /* 0x000fe200078e00ff */
[-C--:B--2--5:R-:W-:Y:S02]  /*05d0*/  @!P1 FSETP.GT.AND P2, PT, R5, R0.reuse, PT ;  /* 0x000000000500920b */ /* 0x0a4fe40003f44000 */
[----:B---3--:R-:W-:-:S04]  /*05e0*/  @!P0 FSET.BF.LEU.AND R7, R9, R0, PT ;  /* 0x000000000907820a */ /* 0x008fc8000380b000 */
[----:B------:R-:W-:-:S07]  /*05f0*/  @!P1 FSEL R7, R7, RZ, !P2 ;  /* 0x000000ff07079208 */ /* 0x000fce0005000000 */
.L_x_4:
[----:B------:R-:W-:Y:S05]  /*0600*/  BSYNC.RECONVERGENT B0 ;  /* 0x0000000000007941 */ /* 0x000fea0003800200 */
.L_x_0:
[----:B------:R-:W0:Y:S01]  /*0610*/  LDC.64 R4, c[0x0][0x390] ;  /* 0x0000e400ff047b82 */ /* 0x000e220000000a00 */
[----:B------:R-:W1:Y:S02]  /*0620*/  LDCU UR6, c[0x0][0x3a0] ;  /* 0x00007400ff0677ac */ /* 0x000e640008000800 */
[----:B-1---5:R-:W-:-:S04]  /*0630*/  FSETP.GEU.AND P0, PT, R0, UR6, PT ;  /* 0x0000000600007c0b */ /* 0x022fc8000bf0e000 */
[----:B------:R-:W-:Y:S01]  /*0640*/  FSEL R7, R7, RZ, P0 ;  /* 0x000000ff07077208 */ /* 0x000fe20000000000 */
[----:B0-----:R-:W-:-:S05]  /*0650*/  IMAD.WIDE R2, R3, 0x4, R4 ;  /* 0x0000000403027825 */ /* 0x001fca00078e0204 */
[----:B------:R-:W-:Y:S01]  /*0660*/  STG.E desc[UR4][R2.64], R7 ;  /* 0x0000000702007986 */ /* 0x000fe2000c101904 */
[----:B------:R-:W-:Y:S05]  /*0670*/  EXIT ;  /* 0x000000000000794d */ /* 0x000fea0003800000 */
.L_x_9:
[----:B------:R-:W-:-:S00]  /*0680*/  BRA `(.L_x_9) ;  /* 0xfffffffc00fc7947 */ /* 0x000fc0000383ffff */
[----:B------:R-:W-:-:S00]  /*0690*/  NOP ;  /* 0x0000000000007918 */ /* 0x000fc00000000000 */
        /* <DEDUP_REMOVED lines=14> */
.L_x_45:


//--------------------- .text._Z12canny_edge_0PfS_S_ii --------------------------
	.section	.text._Z12canny_edge_0PfS_S_ii,"ax",@progbits
	.align	128
        .global         _Z12canny_edge_0PfS_S_ii
        .type           _Z12canny_edge_0PfS_S_ii,@function
        .size           _Z12canny_edge_0PfS_S_ii,(.L_x_44 - _Z12canny_edge_0PfS_S_ii)
        .other          _Z12canny_edge_0PfS_S_ii,@"STO_CUDA_ENTRY STV_DEFAULT"
_Z12canny_edge_0PfS_S_ii:
.text._Z12canny_edge_0PfS_S_ii:
[----:B------:R-:W-:Y:S01]  /*0000*/  LDC R1, c[0x0][0x37c] ;  /* 0x0000df00ff017b82 */ /* 0x000fe20000000800 */
[----:B------:R-:W0:Y:S07]  /*0010*/  S2R R3, SR_TID.Y ;  /* 0x0000000000037919 */ /* 0x000e2e0000002200 */
[----:B------:R-:W1:Y:S01]  /*0020*/  LDC R5, c[0x0][0x360] ;  /* 0x0000d800ff057b82 */ /* 0x000e620000000800 */
[----:B------:R-:W2:Y:S01]  /*0030*/  LDCU.64 UR8, c[0x0][0x398] ;  /* 0x00007300ff0877ac */ /* 0x000ea20008000a00 */
[----:B------:R-:W1:Y:S06]  /*0040*/  S2R R2, SR_TID.X ;  /* 0x0000000000027919 */ /* 0x000e6c0000002100 */
[----:B------:R-:W0:Y:S08]  /*0050*/  S2UR UR5, SR_CTAID.Y ;  /* 0x00000000000579c3 */ /* 0x000e300000002600 */
[----:B------:R-:W0:Y:S08]  /*0060*/  LDC R0, c[0x0][0x364] ;  /* 0x0000d900ff007b82 */ /* 0x000e300000000800 */
[----:B------:R-:W1:Y:S01]  /*0070*/  S2UR UR4, SR_CTAID.X ;  /* 0x00000000000479c3 */ /* 0x000e620000002500 */
[----:B0-----:R-:W-:-:S05]  /*0080*/  IMAD R3, R0, UR5, R3 ;  /* 0x0000000500037c24 */ /* 0x001fca000f8e0203 */
[----:B--2---:R-:W-:Y:S01]  /*0090*/  ISETP.GE.AND P0, PT, R3, UR9, PT ;  /* 0x0000000903007c0c */ /* 0x004fe2000bf06270 */
[----:B-1----:R-:W-:-:S05]  /*00a0*/  IMAD R2, R5, UR4, R2 ;  /* 0x0000000405027c24 */ /* 0x002fca000f8e0202 */
[----:B------:R-:W-:-:S13]  /*00b0*/  ISETP.GE.OR P0, PT, R2, UR8, P0 ;  /* 0x0000000802007c0c */ /* 0x000fda0008706670 */
[----:B------:R-:W-:Y:S05]  /*00c0*/  @P0 EXIT ;  /* 0x000000000000094d */ /* 0x000fea0003800000 */
[----:B------:R-:W0:Y:S01]  /*00d0*/  LDC.64 R4, c[0x0][0x380] ;  /* 0x0000e000ff047b82 */ /* 0x000e220000000a00 */
[----:B------:R-:W-:Y:S01]  /*00e0*/  UIADD3 UR4, UPT, UPT, UR8, -0x1, URZ ;  /* 0xffffffff08047890 */ /* 0x000fe2000fffe0ff */
[C---:B------:R-:W-:Y:S01]  /*00f0*/  ISETP.GE.AND P2, PT, R2.reuse, 0x1, PT ;  /* 0x000000010200780c */ /* 0x040fe20003f46270 */
[----:B------:R-:W-:Y:S01]  /*0100*/  ULOP3.LUT UR5, URZ, UR8, URZ, 0x33, !UPT ;  /* 0x00000008ff057292 */ /* 0x000fe2000f8e33ff */
[----:B------:R-:W-:Y:S01]  /*0110*/  BSSY.RECONVERGENT B0, `(.L_x_10) ;  /* 0x0000017000007945 */ /* 0x000fe20003800200 */
[----:B------:R-:W1:Y:S01]  /*0120*/  LDCU.64 UR6, c[0x0][0x358] ;  /* 0x00006b00ff0677ac */ /* 0x000e620008000a00 */
[C---:B------:R-:W-:Y:S02]  /*0130*/  ISETP.NE.AND P1, PT, R3.reuse, RZ, PT ;  /* 0x000000ff0300720c */ /* 0x040fe40003f25270 */
[----:B------:R-:W-:Y:S02]  /*0140*/  CS2R R8, SRZ ;  /* 0x0000000000087805 */ /* 0x000fe4000001ff00 */
[----:B------:R-:W-:Y:S01]  /*0150*/  ISETP.GE.AND P0, PT, R2, UR4, PT ;  /* 0x0000000402007c0c */ /* 0x000fe2000bf06270 */
[----:B------:R-:W-:Y:S01]  /*0160*/  IMAD R2, R3, UR8, R2 ;  /* 0x0000000803027c24 */ /* 0x000fe2000f8e0202 */
[----:B------:R-:W-:Y:S01]  /*0170*/  CS2R R12, SRZ ;  /* 0x00000000000c7805 */ /* 0x000fe2000001ff00 */
[----:B------:R-:W-:-:S02]  /*0180*/  IMAD.MOV.U32 R28, RZ, RZ, RZ ;  /* 0x000000ffff1c7224 */ /* 0x000fc400078e00ff */
[C---:B------:R-:W-:Y:S02]  /*0190*/  VIADD R7, R2.reuse, UR4 ;  /* 0x0000000402077c36 */ /* 0x040fe40008000000 */
[----:B------:R-:W-:Y:S02]  /*01a0*/  VIADD R11, R2, UR5 ;  /* 0x00000005020b7c36 */ /* 0x000fe40008000000 */
[----:B------:R-:W-:Y:S02]  /*01b0*/  IMAD.MOV.U32 R0, RZ, RZ, RZ ;  /* 0x000000ffff007224 */ /* 0x000fe400078e00ff */
[----:B0-----:R-:W-:-:S04]  /*01c0*/  IMAD.WIDE R6, R7, 0x4, R4 ;  /* 0x0000000407067825 */ /* 0x001fc800078e0204 */
[----:B------:R-:W-:-:S04]  /*01d0*/  IMAD.WIDE R10, R11, 0x4, R4 ;  /* 0x000000040b0a7825 */ /* 0x000fc800078e0204 */
[----:B------:R-:W-:Y:S01]  /*01e0*/  IMAD.WIDE R4, R2, 0x4, R4 ;  /* 0x0000000402047825 */ /* 0x000fe200078e0204 */
[----:B-1----:R-:W-:Y:S06]  /*01f0*/  @!P2 BRA `(.L_x_11) ;  /* 0x000000000020a947 */ /* 0x002fec0003800000 */
[----:B------:R-:W-:Y:S01]  /*0200*/  UIADD3 UR5, UPT, UPT, UR9, -0x1, URZ ;  /* 0xffffffff09057890 */ /* 0x000fe2000fffe0ff */
[C---:B------:R-:W-:Y:S01]  /*0210*/  ISETP.NE.AND P2, PT, R3.reuse, RZ, PT ;  /* 0x000000ff0300720c */ /* 0x040fe20003f45270 */
[----:B------:R-:W2:Y:S04]  /*0220*/  LDG.E R12, desc[UR6][R4.64+-0x4] ;  /* 0xfffffc06040c7981 */ /* 0x000ea8000c1e1900 */
[----:B------:R-:W-:Y:S02]  /*0230*/  ISETP.GE.U32.AND P3, PT, R3, UR5, PT ;  /* 0x0000000503007c0c */ /* 0x000fe4000bf66070 */
[----:B------:R-:W-:-:S06]  /*0240*/  CS2R R8, SRZ ;  /* 0x0000000000087805 */ /* 0x000fcc000001ff00 */
[----:B------:R0:W5:Y:S05]  /*0250*/  @P2 LDG.E R9, desc[UR6][R10.64] ;  /* 0x000000060a092981 */ /* 0x00016a000c1e1900 */
[----:B------:R0:W5:Y:S02]  /*0260*/  @!P3 LDG.E R8, desc[UR6][R6.64] ;  /* 0x000000060608b981 */ /* 0x000164000c1e1900 */
[----:B0-2---:R-:W-:-:S07]  /*0270*/  FADD R12, R12, R12 ;  /* 0x0000000c0c0c7221 */ /* 0x005fce0000000000 */
.L_x_11:
[----:B------:R-:W-:Y:S05]  /*0280*/  BSYNC.RECONVERGENT B0 ;  /* 0x0000000000007941 */ /* 0x000fea0003800200 */
.L_x_10:
[----:B------:R-:W-:Y:S04]  /*0290*/  BSSY.RECONVERGENT B0, `(.L_x_12) ;  /* 0x000000b000007945 */ /* 0x000fe80003800200 */
[----:B------:R-:W-:Y:S05]  /*02a0*/  @P0 BRA `(.L_x_13) ;  /* 0x0000000000240947 */ /* 0x000fea0003800000 */
[----:B------:R-:W-:Y:S01]  /*02b0*/  UIADD3 UR4, UPT, UPT, UR9, -0x1, URZ ;  /* 0xffffffff09047890 */ /* 0x000fe2000fffe0ff */
[C---:B------:R-:W-:Y:S01]  /*02c0*/  ISETP.NE.AND P0, PT, R3.reuse, RZ, PT ;  /* 0x000000ff0300720c */ /* 0x040fe20003f05270 */
[----:B------:R-:W2:Y:S04]  /*02d0*/  LDG.E R4, desc[UR6][R4.64+0x4] ;  /* 0x0000040604047981 */ /* 0x000ea8000c1e1900 */
[----:B------:R-:W-:Y:S01]  /*02e0*/  ISETP.GE.U32.AND P2, PT, R3, UR4, PT ;  /* 0x0000000403007c0c */ /* 0x000fe2000bf46070 */
[----:B------:R-:W-:Y:S02]  /*02f0*/  IMAD.MOV.U32 R0, RZ, RZ, RZ ;  /* 0x000000ffff007224 */ /* 0x000fe400078e00ff */
[----:B------:R-:W-:-:S05]  /*0300*/  IMAD.MOV.U32 R28, RZ, RZ, RZ ;  /* 0x000000ffff1c7224 */ /* 0x000fca00078e00ff */
[----:B------:R0:W5:Y:S05]  /*0310*/  @P0 LDG.E R0, desc[UR6][R10.64+0x8] ;  /* 0x000008060a000981 */ /* 0x00016a000c1e1900 */
[----:B------:R0:W5:Y:S02]  /*0320*/  @!P2 LDG.E R28, desc[UR6][R6.64+0x8] ;  /* 0x00000806061ca981 */ /* 0x000164000c1e1900 */
[----:B0-2---:R-:W-:-:S07]  /*0330*/  FADD R13, R4, R4 ;  /* 0x00000004040d7221 */ /* 0x005fce0000000000 */
.L_x_13:
[----:B------:R-:W-:Y:S05]  /*0340*/  BSYNC.RECONVERGENT B0 ;  /* 0x0000000000007941 */ /* 0x000fea0003800200 */
.L_x_12:
[----:B------:R-:W-:Y:S01]  /*0350*/  UIADD3 UR4, UPT, UPT, UR9, -0x1, URZ ;  /* 0xffffffff09047890 */ /* 0x000fe2000fffe0ff */
[----:B------:R-:W2:Y:S05]  /*0360*/  @P1 LDG.E R10, desc[UR6][R10.64+0x4] ;  /* 0x000004060a0a1981 */ /* 0x000eaa000c1e1900 */
[----:B------:R-:W-:-:S13]  /*0370*/  ISETP.GE.U32.AND P0, PT, R3, UR4, PT ;  /* 0x0000000403007c0c */ /* 0x000fda000bf06070 */
[----:B------:R-:W3:Y:S01]  /*0380*/  @!P0 LDG.E R6, desc[UR6][R6.64+0x4] ;  /* 0x0000040606068981 */ /* 0x000ee2000c1e1900 */
[----:B-----5:R-:W-:-:S04]  /*0390*/  FADD R3, R0, -R9 ;  /* 0x8000000900037221 */ /* 0x020fc80000000000 */
[----:B------:R-:W-:-:S04]  /*03a0*/  FADD R12, R3, -R12 ;  /* 0x8000000c030c7221 */ /* 0x000fc80000000000 */
[----:B------:R-:W-:-:S04]  /*03b0*/  FADD R13, R12, R13 ;  /* 0x0000000d0c0d7221 */ /* 0x000fc80000000000 */
[----:B------:R-:W-:-:S04]  /*03c0*/  FADD R3, R13, -R8 ;  /* 0x800000080d037221 */ /* 0x000fc80000000000 */
[----:B------:R-:W-:Y:S01]  /*03d0*/  FADD R3, R3, R28 ;  /* 0x0000001c03037221 */ /* 0x000fe20000000000 */
[----:B------:R-:W-:-:S03]  /*03e0*/  HFMA2 R12, -RZ, RZ, 0, 0 ;  /* 0x00000000ff0c7431 */ /* 0x000fc600000001ff */
[----:B------:R-:W0:Y:S01]  /*03f0*/  F2F.F64.F32 R4, R3 ;  /* 0x0000000300047310 */ /* 0x000e220000201800 */
[----:B------:R-:W-:Y:S01]  /*0400*/  FADD R9, -R9, R8 ;  /* 0x0000000809097221 */ /* 0x000fe20000000100 */
[----:B------:R-:W-:Y:S01]  /*0410*/  IMAD.MOV.U32 R8, RZ, RZ, RZ ;  /* 0x000000ffff087224 */ /* 0x000fe200078e00ff */
[----:B------:R-:W-:Y:S01]  /*0420*/  BSSY.RECONVERGENT B0, `(.L_x_14) ;  /* 0x000000c000007945 */ /* 0x000fe20003800200 */
[----:B--2---:R-:W-:-:S04]  /*0430*/  @P1 FADD R12, R10, R10 ;  /* 0x0000000a0a0c1221 */ /* 0x004fc80000000000 */
[----:B------:R-:W-:Y:S01]  /*0440*/  FADD R9, R9, -R12 ;  /* 0x8000000c09097221 */ /* 0x000fe20000000000 */
[----:B---3--:R-:W-:Y:S01]  /*0450*/  @!P0 FADD R8, R6, R6 ;  /* 0x0000000606088221 */ /* 0x008fe20000000000 */
[----:B0-----:R-:W-:-:S03]  /*0460*/  DADD R6, -RZ, |R4| ;  /* 0x00000000ff067229 */ /* 0x001fc60000000504 */
[----:B------:R-:W-:-:S04]  /*0470*/  FADD R9, R9, R8 ;  /* 0x0000000809097221 */ /* 0x000fc80000000000 */
[----:B------:R-:W-:Y:S01]  /*0480*/  FADD R9, R9, -R0 ;  /* 0x8000000009097221 */ /* 0x000fe20000000000 */
[----:B------:R-:W-:Y:S02]  /*0490*/  MOV R0, 0x4e0 ;  /* 0x000004e000007802 */ /* 0x000fe40000000f00 */
[----:B------:R-:W-:Y:S02]  /*04a0*/  IMAD.MOV.U32 R14, RZ, RZ, R6 ;  /* 0x000000ffff0e7224 */ /* 0x000fe400078e0006 */
[----:B------:R-:W-:Y:S01]  /*04b0*/  FADD R28, R9, R28 ;  /* 0x0000001c091c7221 */ /* 0x000fe20000000000 */
[----:B------:R-:W-:-:S07]  /*04c0*/  IMAD.MOV.U32 R29, RZ, RZ, R7 ;  /* 0x000000ffff1d7224 */ /* 0x000fce00078e0007 */
[----:B------:R-:W-:Y:S05]  /*04d0*/  CALL.REL.NOINC `($_Z12canny_edge_0PfS_S_ii$__internal_accurate_pow) ;  /* 0x0000001000387944 */ /* 0x000fea0003c00000 */
[----:B------:R-:W-:Y:S05]  /*04e0*/  BSYNC.RECONVERGENT B0 ;  /* 0x0000000000007941 */ /* 0x000fea0003800200 */
.L_x_14:
[----:B------:R-:W-:Y:S01]  /*04f0*/  DADD R8, R4, 2 ;  /* 0x4000000004087429 */ /* 0x000fe20000000000 */
[----:B------:R-:W0:Y:S01]  /*0500*/  F2F.F64.F32 R6, R28 ;  /* 0x0000001c00067310 */ /* 0x000e220000201800 */
[----:B------:R-:W-:Y:S01]  /*0510*/  FSETP.NEU.AND P0, PT, R3, RZ, PT ;  /* 0x000000ff0300720b */ /* 0x000fe20003f0d000 */
[----:B------:R-:W-:Y:S07]  /*0520*/  BSSY.RECONVERGENT B0, `(.L_x_15) ;  /* 0x000000e000007945 */ /* 0x000fee0003800200 */
[----:B------:R-:W-:Y:S01]  /*0530*/  LOP3.LUT R8, R9, 0x7ff00000, RZ, 0xc0, !PT ;  /* 0x7ff0000009087812 */ /* 0x000fe200078ec0ff */
[----:B------:R-:W-:-:S03]  /*0540*/  IMAD.MOV.U32 R9, RZ, RZ, R13 ;  /* 0x000000ffff097224 */ /* 0x000fc600078e000d */
[----:B------:R-:W-:Y:S01]  /*0550*/  ISETP.NE.AND P1, PT, R8, 0x7ff00000, PT ;  /* 0x7ff000000800780c */ /* 0x000fe20003f25270 */
[----:B------:R-:W-:Y:S01]  /*0560*/  IMAD.MOV.U32 R8, RZ, RZ, R12 ;  /* 0x000000ffff087224 */ /* 0x000fe200078e000c */
[----:B0-----:R-:W-:Y:S01]  /*0570*/  DADD R10, -RZ, |R6| ;  /* 0x00000000ff0a7229 */ /* 0x001fe20000000506 */
[----:B------:R-:W-:-:S10]  /*0580*/  @!P0 CS2R R8, SRZ ;  /* 0x0000000000088805 */ /* 0x000fd4000001ff00 */
[----:B------:R-:W-:Y:S05]  /*0590*/  @P1 BRA `(.L_x_16) ;  /* 0x0000000000181947 */ /* 0x000fea0003800000 */
[----:B------:R-:W-:-:S13]  /*05a0*/  FSETP.NAN.AND P0, PT, R3, R3, PT ;  /* 0x000000030300720b */ /* 0x000fda0003f08000 */
[----:B------:R-:W-:Y:S01]  /*05b0*/  @P0 DADD R8, R4, 2 ;  /* 0x4000000004080429 */ /* 0x000fe20000000000 */
[----:B------:R-:W-:Y:S10]  /*05c0*/  @P0 BRA `(.L_x_16) ;  /* 0x00000000000c0947 */ /* 0x000ff40003800000 */
[----:B------:R-:W-:-:S14]  /*05d0*/  DSETP.NEU.AND P0, PT, |R4|, +INF , PT ;  /* 0x7ff000000400742a */ /* 0x000fdc0003f0d200 */
[----:B------:R-:W-:Y:S01]  /*05e0*/  @!P0 MOV R8, 0x0 ;  /* 0x0000000000088802 */ /* 0x000fe20000000f00 */
[----:B------:R-:W-:-:S07]  /*05f0*/  @!P0 IMAD.MOV.U32 R9, RZ, RZ, 0x7ff00000 ;  /* 0x7ff00000ff098424 */ /* 0x000fce00078e00ff */
.L_x_16:
[----:B------:R-:W-:Y:S05]  /*0600*/  BSYNC.RECONVERGENT B0 ;  /* 0x0000000000007941 */ /* 0x000fea0003800200 */
.L_x_15:
[----:B------:R-:W-:Y:S01]  /*0610*/  BSSY.RECONVERGENT B0, `(.L_x_17) ;  /* 0x0000005000007945 */ /* 0x000fe20003800200 */
[----:B------:R-:W-:Y:S01]  /*0620*/  IMAD.MOV.U32 R14, RZ, RZ, R10 ;  /* 0x000000ffff0e7224 */ /* 0x000fe200078e000a */
[----:B------:R-:W-:Y:S01]  /*0630*/  MOV R0, 0x660 ;  /* 0x0000066000007802 */ /* 0x000fe20000000f00 */
[----:B------:R-:W-:-:S07]  /*0640*/  IMAD.MOV.U32 R29, RZ, RZ, R11 ;  /* 0x000000ffff1d7224 */ /* 0x000fce00078e000b */
[----:B------:R-:W-:Y:S05]  /*0650*/  CALL.REL.NOINC `($_Z12canny_edge_0PfS_S_ii$__internal_accurate_pow) ;  /* 0x0000000c00d87944 */ /* 0x000fea0003c00000 */
[----:B------:R-:W-:Y:S05]  /*0660*/  BSYNC.RECONVERGENT B0 ;  /* 0x0000000000007941 */ /* 0x000fea0003800200 */
.L_x_17:
[----:B------:R-:W-:Y:S01]  /*0670*/  DADD R4, R6, 2 ;  /* 0x4000000006047429 */ /* 0x000fe20000000000 */
[C---:B------:R-:W-:Y:S01]  /*0680*/  FSETP.NEU.AND P1, PT, R28.reuse, RZ, PT ;  /* 0x000000ff1c00720b */ /* 0x040fe20003f2d000 */
[----:B------:R-:W-:Y:S01]  /*0690*/  BSSY.RECONVERGENT B0, `(.L_x_18) ;  /* 0x0000011000007945 */ /* 0x000fe20003800200 */
[----:B------:R-:W-:Y:S02]  /*06a0*/  FSETP.NEU.AND P3, PT, R3, 1, PT ;  /* 0x3f8000000300780b */ /* 0x000fe40003f6d000 */
[----:B------:R-:W-:Y:S02]  /*06b0*/  FSETP.NEU.AND P0, PT, R28, 1, PT ;  /* 0x3f8000001c00780b */ /* 0x000fe40003f0d000 */
[----:B------:R-:W-:Y:S02]  /*06c0*/  FSEL R8, R8, RZ, P3 ;  /* 0x000000ff08087208 */ /* 0x000fe40001800000 */
[----:B------:R-:W-:Y:S02]  /*06d0*/  FSEL R9, R9, 1.875, P3 ;  /* 0x3ff0000009097808 */ /* 0x000fe40001800000 */
[----:B------:R-:W-:Y:S01]  /*06e0*/  LOP3.LUT R4, R5, 0x7ff00000, RZ, 0xc0, !PT ;  /* 0x7ff0000005047812 */ /* 0x000fe200078ec0ff */
[----:B------:R-:W-:-:S03]  /*06f0*/  IMAD.MOV.U32 R5, RZ, RZ, R13 ;  /* 0x000000ffff057224 */ /* 0x000fc600078e000d */
[----:B------:R-:W-:Y:S01]  /*0700*/  ISETP.NE.AND P2, PT, R4, 0x7ff00000, PT ;  /* 0x7ff000000400780c */ /* 0x000fe20003f45270 */
[----:B------:R-:W-:Y:S01]  /*0710*/  IMAD.MOV.U32 R4, RZ, RZ, R12 ;  /* 0x000000ffff047224 */ /* 0x000fe200078e000c */
[----:B------:R-:W-:-:S11]  /*0720*/  @!P1 CS2R R4, SRZ ;  /* 0x0000000000049805 */ /* 0x000fd6000001ff00 */
[----:B------:R-:W-:Y:S05]  /*0730*/  @P2 BRA `(.L_x_19) ;  /* 0x0000000000182947 */ /* 0x000fea0003800000 */
[----:B------:R-:W-:-:S13]  /*0740*/  FSETP.NAN.AND P1, PT, R28, R28, PT ;  /* 0x0000001c1c00720b */ /* 0x000fda0003f28000 */
[----:B------:R-:W-:Y:S01]  /*0750*/  @P1 DADD R4, R6, 2 ;  /* 0x4000000006041429 */ /* 0x000fe20000000000 */
[----:B------:R-:W-:Y:S10]  /*0760*/  @P1 BRA `(.L_x_19) ;  /* 0x00000000000c1947 */ /* 0x000ff40003800000 */
[----:B------:R-:W-:-:S14]  /*0770*/  DSETP.NEU.AND P1, PT, |R6|, +INF , PT ;  /* 0x7ff000000600742a */ /* 0x000fdc0003f2d200 */
[----:B------:R-:W-:Y:S01]  /*0780*/  @!P1 MOV R4, 0x0 ;  /* 0x0000000000049802 */ /* 0x000fe20000000f00 */
[----:B------:R-:W-:-:S07]  /*0790*/  @!P1 IMAD.MOV.U32 R5, RZ, RZ, 0x7ff00000 ;  /* 0x7ff00000ff059424 */ /* 0x000fce00078e00ff */
.L_x_19:
[----:B------:R-:W-:Y:S05]  /*07a0*/  BSYNC.RECONVERGENT B0 ;  /* 0x0000000000007941 */ /* 0x000fea0003800200 */
.L_x_18:
[----:B------:R-:W-:Y:S01]  /*07b0*/  FSEL R6, R4, RZ, P0 ;  /* 0x000000ff04067208 */ /* 0x000fe20000000000 */
[----:B------:R-:W-:Y:S01]  /*07c0*/  IMAD.MOV.U32 R10, RZ, RZ, 0x0 ;  /* 0x00000000ff0a7424 */ /* 0x000fe200078e00ff */
[----:B------:R-:W-:Y:S01]  /*07d0*/  FSEL R7, R5, 1.875, P0 ;  /* 0x3ff0000005077808 */ /* 0x000fe20000000000 */
[----:B------:R-:W-:Y:S01]  /*07e0*/  IMAD.MOV.U32 R11, RZ, RZ, 0x3fd80000 ;  /* 0x3fd80000ff0b7424 */ /* 0x000fe200078e00ff */
[----:B------:R-:W-:Y:S04]  /*07f0*/  BSSY.RECONVERGENT B0, `(.L_x_20) ;  /* 0x0000012000007945 */ /* 0x000fe80003800200 */
[----:B------:R-:W-:-:S06]  /*0800*/  DADD R6, R8, R6 ;  /* 0x0000000008067229 */ /* 0x000fcc0000000006 */
[----:B------:R-:W0:Y:S04]  /*0810*/  MUFU.RSQ64H R5, R7 ;  /* 0x0000000700057308 */ /* 0x000e280000001c00 */
[----:B------:R-:W-:-:S05]  /*0820*/  VIADD R4, R7, 0xfcb00000 ;  /* 0xfcb0000007047836 */ /* 0x000fca0000000000 */
[----:B------:R-:W-:Y:S01]  /*0830*/  ISETP.GE.U32.AND P0, PT, R4, 0x7ca00000, PT ;  /* 0x7ca000000400780c */ /* 0x000fe20003f06070 */
[----:B0-----:R-:W-:-:S08]  /*0840*/  DMUL R8, R4, R4 ;  /* 0x0000000404087228 */ /* 0x001fd00000000000 */
[----:B------:R-:W-:-:S08]  /*0850*/  DFMA R8, R6, -R8, 1 ;  /* 0x3ff000000608742b */ /* 0x000fd00000000808 */
[----:B------:R-:W-:Y:S02]  /*0860*/  DFMA R10, R8, R10, 0.5 ;  /* 0x3fe00000080a742b */ /* 0x000fe4000000000a */
[----:B------:R-:W-:-:S08]  /*0870*/  DMUL R8, R4, R8 ;  /* 0x0000000804087228 */ /* 0x000fd00000000000 */
[----:B------:R-:W-:-:S08]  /*0880*/  DFMA R12, R10, R8, R4 ;  /* 0x000000080a0c722b */ /* 0x000fd00000000004 */
[----:B------:R-:W-:Y:S02]  /*0890*/  DMUL R14, R6, R12 ;  /* 0x0000000c060e7228 */ /* 0x000fe40000000000 */
[----:B------:R-:W-:Y:S01]  /*08a0*/  VIADD R11, R13, 0xfff00000 ;  /* 0xfff000000d0b7836 */ /* 0x000fe20000000000 */
[----:B------:R-:W-:-:S05]  /*08b0*/  MOV R10, R12 ;  /* 0x0000000c000a7202 */ /* 0x000fca0000000f00 */
[----:B------:R-:W-:-:S08]  /*08c0*/  DFMA R16, R14, -R14, R6 ;  /* 0x8000000e0e10722b */ /* 0x000fd00000000006 */
[----:B------:R-:W-:Y:S01]  /*08d0*/  DFMA R8, R16, R10, R14 ;  /* 0x0000000a1008722b */ /* 0x000fe2000000000e */
[----:B------:R-:W-:Y:S10]  /*08e0*/  @!P0 BRA `(.L_x_21) ;  /* 0x0000000000088947 */ /* 0x000ff40003800000 */
[----:B------:R-:W-:-:S07]  /*08f0*/  MOV R0, 0x910 ;  /* 0x0000091000007802 */ /* 0x000fce0000000f00 */
[----:B------:R-:W-:Y:S05]  /*0900*/  CALL.REL.NOINC `($__internal_0_$__cuda_sm20_dsqrt_rn_f64_mediumpath_v1) ;  /* 0x0000000000d87944 */ /* 0x000fea0003c00000 */
.L_x_21:
[----:B------:R-:W-:Y:S05]  /*0910*/  BSYNC.RECONVERGENT B0 ;  /* 0x0000000000007941 */ /* 0x000fea0003800200 */
.L_x_20:
[CC--:B------:R-:W-:Y:S01]  /*0920*/  FSETP.GT.AND P2, PT, |R28|.reuse, |R3|.reuse, PT ;  /* 0x400000031c00720b */ /* 0x0c0fe20003f44200 */
[----:B------:R0:W1:Y:S01]  /*0930*/  F2F.F32.F64 R4, R8 ;  /* 0x0000000800047310 */ /* 0x0000620000301000 */
[----:B------:R-:W-:Y:S02]  /*0940*/  BSSY.RECONVERGENT B0, `(.L_x_22) ;  /* 0x000000e000007945 */ /* 0x000fe40003800200 */
[----:B------:R-:W-:Y:S02]  /*0950*/  FSEL R5, |R28|, |R3|, P2 ;  /* 0x400000031c057208 */ /* 0x000fe40001000200 */
[----:B------:R-:W-:-:S03]  /*0960*/  FSEL R0, |R3|, |R28|, P2 ;  /* 0x4000001c03007208 */ /* 0x000fc60001000200 */
[----:B------:R-:W2:Y:S08]  /*0970*/  MUFU.RCP R6, R5 ;  /* 0x0000000500067308 */ /* 0x000eb00000001000 */
[----:B------:R-:W3:Y:S01]  /*0980*/  FCHK P0, R0, R5 ;  /* 0x0000000500007302 */ /* 0x000ee20000000000 */
[----:B--2---:R-:W-:-:S04]  /*0990*/  FFMA R7, -R5, R6, 1 ;  /* 0x3f80000005077423 */ /* 0x004fc80000000106 */
[----:B------:R-:W-:-:S04]  /*09a0*/  FFMA R7, R6, R7, R6 ;  /* 0x0000000706077223 */ /* 0x000fc80000000006 */
[----:B------:R-:W-:-:S04]  /*09b0*/  FFMA R6, R0, R7, RZ ;  /* 0x0000000700067223 */ /* 0x000fc800000000ff */
[----:B------:R-:W-:-:S04]  /*09c0*/  FFMA R10, -R5, R6, R0 ;  /* 0x00000006050a7223 */ /* 0x000fc80000000100 */
[----:B------:R-:W-:Y:S01]  /*09d0*/  FFMA R6, R7, R10, R6 ;  /* 0x0000000a07067223 */ /* 0x000fe20000000006 */
[----:B01-3--:R-:W-:Y:S06]  /*09e0*/  @!P0 BRA `(.L_x_23) ;  /* 0x00000000000c8947 */ /* 0x00bfec0003800000 */
[----:B------:R-:W-:-:S07]  /*09f0*/  MOV R6, 0xa10 ;  /* 0x00000a1000067802 */ /* 0x000fce0000000f00 */
[----:B------:R-:W-:Y:S05]  /*0a00*/  CALL.REL.NOINC `($__internal_1_$__cuda_sm3x_div_rn_noftz_f32_slowpath) ;  /* 0x00000004004c7944 */ /* 0x000fea0003c00000 */
[----:B------:R-:W-:-:S07]  /*0a10*/  IMAD.MOV.U32 R6, RZ, RZ, R0 ;  /* 0x000000ffff067224 */ /* 0x000fce00078e0000 */
.L_x_23:
[----:B------:R-:W-:Y:S05]  /*0a20*/  BSYNC.RECONVERGENT B0 ;  /* 0x0000000000007941 */ /* 0x000fea0003800200 */
.L_x_22:
[----:B------:R-:W-:Y:S02]  /*0a30*/  IMAD.MOV.U32 R7, RZ, RZ, 0x3b33710b ;  /* 0x3b33710bff077424 */ /* 0x000fe400078e00ff */
[----:B------:R-:W-:Y:S01]  /*0a40*/  FMUL R0, R6, R6 ;  /* 0x0000000606007220 */ /* 0x000fe20000400000 */
[----:B------:R-:W-:Y:S01]  /*0a50*/  IMAD.MOV.U32 R8, RZ, RZ, 0x3f6ee581 ;  /* 0x3f6ee581ff087424 */ /* 0x000fe200078e00ff */
[C---:B------:R-:W-:Y:S02]  /*0a60*/  ISETP.GE.AND P0, PT, R3.reuse, RZ, PT ;  /* 0x000000ff0300720c */ /* 0x040fe40003f06270 */
[C---:B------:R-:W-:Y:S01]  /*0a70*/  FFMA R7, R0.reuse, R7, -0.015681877732276916504 ;  /* 0xbc80774800077423 */ /* 0x040fe20000000007 */
[C---:B------:R-:W-:Y:S01]  /*0a80*/  FSETP.NEU.AND P3, PT, |R3|.reuse, |R28|, PT ;  /* 0x4000001c0300720b */ /* 0x040fe20003f6d200 */
[----:B------:R-:W-:Y:S01]  /*0a90*/  FADD R3, |R3|, |R28| ;  /* 0x4000001c03037221 */ /* 0x000fe20000000200 */
[----:B------:R-:W-:Y:S01]  /*0aa0*/  FSETP.NEU.AND P1, PT, R5, RZ, PT ;  /* 0x000000ff0500720b */ /* 0x000fe20003f2d000 */
[----:B------:R-:W-:-:S04]  /*0ab0*/  FFMA R7, R0, R7, 0.042200751602649688721 ;  /* 0x3d2cdab200077423 */ /* 0x000fc80000000007 */
[----:B------:R-:W-:-:S04]  /*0ac0*/  FFMA R7, R0, R7, -0.074792981147766113281 ;  /* 0xbd992d1000077423 */ /* 0x000fc80000000007 */
[----:B------:R-:W-:-:S04]  /*0ad0*/  FFMA R7, R0, R7, 0.10640415549278259277 ;  /* 0x3dd9ea6c00077423 */ /* 0x000fc80000000007 */
[----:B------:R-:W-:-:S04]  /*0ae0*/  FFMA R7, R0, R7, -0.14207722246646881104 ;  /* 0xbe117cb100077423 */ /* 0x000fc80000000007 */
[----:B------:R-:W-:-:S04]  /*0af0*/  FFMA R7, R0, R7, 0.19993925094604492188 ;  /* 0x3e4cbce000077423 */ /* 0x000fc80000000007 */
[----:B------:R-:W-:-:S04]  /*0b00*/  FFMA R7, R0, R7, -0.33333197236061096191 ;  /* 0xbeaaaa7d00077423 */ /* 0x000fc80000000007 */
[----:B------:R-:W-:-:S04]  /*0b10*/  FMUL R7, R0, R7 ;  /* 0x0000000700077220 */ /* 0x000fc80000400000 */
[----:B------:R-:W-:Y:S01]  /*0b20*/  FFMA R7, R7, R6, R6 ;  /* 0x0000000607077223 */ /* 0x000fe20000000006 */
[----:B------:R-:W-:-:S03]  /*0b30*/  FSEL R6, R8, 1.8663789033889770508, P2 ;  /* 0x3feee58108067808 */ /* 0x000fc60001000000 */
[----:B------:R-:W-:Y:S02]  /*0b40*/  FFMA R0, R8, 1.6832555532455444336, -R7 ;  /* 0x3fd774eb08007823 */ /* 0x000fe40000000807 */
[----:B------:R-:W0:Y:S03]  /*0b50*/  LDC.64 R8, c[0x0][0x390] ;  /* 0x0000e400ff087b82 */ /* 0x000e260000000a00 */
[-C--:B------:R-:W-:Y:S01]  /*0b60*/  FSEL R11, R0, R7.reuse, P2 ;  /* 0x00000007000b7208 */ /* 0x080fe20001000000 */
[----:B------:R-:W-:Y:S01]  /*0b70*/  IMAD.MOV.U32 R0, RZ, RZ, 0x4016cbe4 ;  /* 0x4016cbe4ff007424 */ /* 0x000fe200078e00ff */
[----:B------:R-:W-:-:S05]  /*0b80*/  FSEL R7, R7, -R7, P2 ;  /* 0x8000000707077208 */ /* 0x000fca0001000000 */
[----:B------:R-:W-:Y:S01]  /*0b90*/  @!P0 FFMA R11, R6, 1.6832555532455444336, R7 ;  /* 0x3fd774eb060b8823 */ /* 0x000fe20000000007 */
[----:B------:R-:W-:Y:S01]  /*0ba0*/  @!P3 FSEL R11, R0, 0.78539818525314331055, !P0 ;  /* 0x3f490fdb000bb808 */ /* 0x000fe20004000000 */
[----:B------:R-:W1:Y:S01]  /*0bb0*/  LDC.64 R6, c[0x0][0x388] ;  /* 0x0000e200ff067b82 */ /* 0x000e620000000a00 */
[----:B------:R-:W-:Y:S02]  /*0bc0*/  @!P1 FSEL R11, RZ, 3.1415927410125732422, P0 ;  /* 0x40490fdbff0b9808 */ /* 0x000fe40000000000 */
[----:B------:R-:W-:Y:S02]  /*0bd0*/  FSETP.NAN.AND P0, PT, R3, R3, PT ;  /* 0x000000030300720b */ /* 0x000fe40003f08000 */
[----:B------:R-:W-:-:S04]  /*0be0*/  LOP3.LUT R28, R11, 0x80000000, R28, 0xb8, !PT ;  /* 0x800000000b1c7812 */ /* 0x000fc800078eb81c */
[----:B------:R-:W-:-:S04]  /*0bf0*/  FSEL R28, R3, R28, P0 ;  /* 0x0000001c031c7208 */ /* 0x000fc80000000000 */
[----:B------:R-:W-:-:S05]  /*0c00*/  FSET.BF.LT.AND R5, R28, RZ, PT ;  /* 0x000000ff1c05720a */ /* 0x000fca0003801000 */
[----:B------:R-:W-:Y:S01]  /*0c10*/  FFMA R5, R5, 3.1415927410125732422, R28 ;  /* 0x40490fdb05057823 */ /* 0x000fe2000000001c */
[----:B-1----:R-:W-:-:S04]  /*0c20*/  IMAD.WIDE R6, R2, 0x4, R6 ;  /* 0x0000000402067825 */ /* 0x002fc800078e0206 */
[----:B0-----:R-:W-:Y:S01]  /*0c30*/  IMAD.WIDE R2, R2, 0x4, R8 ;  /* 0x0000000402027825 */ /* 0x001fe200078e0208 */
[----:B------:R-:W-:Y:S04]  /*0c40*/  STG.E desc[UR6][R6.64], R4 ;  /* 0x0000000406007986 */ /* 0x000fe8000c101906 */
[----:B------:R-:W-:Y:S01]  /*0c50*/  STG.E desc[UR6][R2.64], R5 ;  /* 0x0000000502007986 */ /* 0x000fe2000c101906 */
[----:B------:R-:W-:Y:S05]  /*0c60*/  EXIT ;  /* 0x000000000000794d */ /* 0x000fea0003800000 */
        .weak           $__internal_0_$__cuda_sm20_dsqrt_rn_f64_mediumpath_v1
        .type           $__internal_0_$__cuda_sm20_dsqrt_rn_f64_mediumpath_v1,@function
        .size           $__internal_0_$__cuda_sm20_dsqrt_rn_f64_mediumpath_v1,($__internal_1_$__cuda_sm3x_div_rn_noftz_f32_slowpath - $__internal_0_$__cuda_sm20_dsqrt_rn_f64_mediumpath_v1)
$__internal_0_$__cuda_sm20_dsqrt_rn_f64_mediumpath_v1:
[----:B------:R-:W-:Y:S01]  /*0c70*/  ISETP.GE.U32.AND P0, PT, R4, -0x3400000, PT ;  /* 0xfcc000000400780c */ /* 0x000fe20003f06070 */
[----:B------:R-:W-:Y:S01]  /*0c80*/  BSSY.RECONVERGENT B1, `(.L_x_24) ;  /* 0x0000026000017945 */ /* 0x000fe20003800200 */
[----:B------:R-:W-:Y:S01]  /*0c90*/  IMAD.MOV.U32 R10, RZ, RZ, R12 ;  /* 0x000000ffff0a7224 */ /* 0x000fe200078e000c */
[----:B------:R-:W-:Y:S01]  /*0ca0*/  MOV R4, R16 ;  /* 0x0000001000047202 */ /* 0x000fe20000000f00 */
[----:B------:R-:W-:-:S09]  /*0cb0*/  IMAD.MOV.U32 R5, RZ, RZ, R17 ;  /* 0x000000ffff057224 */ /* 0x000fd200078e0011 */
[----:B------:R-:W-:Y:S05]  /*0cc0*/  @!P0 BRA `(.L_x_25) ;  /* 0x0000000000208947 */ /* 0x000fea0003800000 */
[----:B------:R-:W-:-:S10]  /*0cd0*/  DFMA.RM R4, R4, R10, R14 ;  /* 0x0000000a0404722b */ /* 0x000fd4000000400e */
[----:B------:R-:W-:-:S05]  /*0ce0*/  IADD3 R8, P0, PT, R4, 0x1, RZ ;  /* 0x0000000104087810 */ /* 0x000fca0007f1e0ff */
[----:B------:R-:W-:-:S06]  /*0cf0*/  IMAD.X R9, RZ, RZ, R5, P0 ;  /* 0x000000ffff097224 */ /* 0x000fcc00000e0605 */
[----:B------:R-:W-:-:S08]  /*0d00*/  DFMA.RP R6, -R4, R8, R6 ;  /* 0x000000080406722b */ /* 0x000fd00000008106 */
[----:B------:R-:W-:-:S06]  /*0d10*/  DSETP.GT.AND P0, PT, R6, RZ, PT ;  /* 0x000000ff0600722a */ /* 0x000fcc0003f04000 */
[----:B------:R-:W-:Y:S02]  /*0d20*/  FSEL R4, R8, R4, P0 ;  /* 0x0000000408047208 */ /* 0x000fe40000000000 */
[----:B------:R-:W-:Y:S01]  /*0d30*/  FSEL R5, R9, R5, P0 ;  /* 0x0000000509057208 */ /* 0x000fe20000000000 */
[----:B------:R-:W-:Y:S06]  /*0d40*/  BRA `(.L_x_26) ;  /* 0x0000000000647947 */ /* 0x000fec0003800000 */
.L_x_25:
[----:B------:R-:W-:-:S14]  /*0d50*/  DSETP.NE.AND P0, PT, R6, RZ, PT ;  /* 0x000000ff0600722a */ /* 0x000fdc0003f05000 */
[----:B------:R-:W-:Y:S05]  /*0d60*/  @!P0 BRA `(.L_x_27) ;  /* 0x0000000000588947 */ /* 0x000fea0003800000 */
[----:B------:R-:W-:-:S13]  /*0d70*/  ISETP.GE.AND P0, PT, R7, RZ, PT ;  /* 0x000000ff0700720c */ /* 0x000fda0003f06270 */
[----:B------:R-:W-:Y:S02]  /*0d80*/  @!P0 IMAD.MOV.U32 R4, RZ, RZ, 0x0 ;  /* 0x00000000ff048424 */ /* 0x000fe400078e00ff */
[----:B------:R-:W-:Y:S01]  /*0d90*/  @!P0 IMAD.MOV.U32 R5, RZ, RZ, -0x80000 ;  /* 0xfff80000ff058424 */ /* 0x000fe200078e00ff */
[----:B------:R-:W-:Y:S06]  /*0da0*/  @!P0 BRA `(.L_x_26) ;  /* 0x00000000004c8947 */ /* 0x000fec0003800000 */
[----:B------:R-:W-:-:S13]  /*0db0*/  ISETP.GT.AND P0, PT, R7, 0x7fefffff, PT ;  /* 0x7fefffff0700780c */ /* 0x000fda0003f04270 */
[----:B------:R-:W-:Y:S05]  /*0dc0*/  @P0 BRA `(.L_x_27) ;  /* 0x0000000000400947 */ /* 0x000fea0003800000 */
[----:B------:R-:W-:Y:S01]  /*0dd0*/  DMUL R4, R6, 8.11296384146066816958e+31 ;  /* 0x4690000006047828 */ /* 0x000fe20000000000 */
[----:B------:R-:W-:Y:S01]  /*0de0*/  MOV R10, 0x0 ;  /* 0x00000000000a7802 */ /* 0x000fe20000000f00 */
[----:B------:R-:W-:Y:S02]  /*0df0*/  IMAD.MOV.U32 R6, RZ, RZ, RZ ;  /* 0x000000ffff067224 */ /* 0x000fe400078e00ff */
[----:B------:R-:W-:Y:S02]  /*0e00*/  IMAD.MOV.U32 R11, RZ, RZ, 0x3fd80000 ;  /* 0x3fd80000ff0b7424 */ /* 0x000fe400078e00ff */
[----:B------:R-:W0:Y:S02]  /*0e10*/  MUFU.RSQ64H R7, R5 ;  /* 0x0000000500077308 */ /* 0x000e240000001c00 */
[----:B0-----:R-:W-:-:S08]  /*0e20*/  DMUL R8, R6, R6 ;  /* 0x0000000606087228 */ /* 0x001fd00000000000 */
[----:B------:R-:W-:-:S08]  /*0e30*/  DFMA R8, R4, -R8, 1 ;  /* 0x3ff000000408742b */ /* 0x000fd00000000808 */
[----:B------:R-:W-:Y:S02]  /*0e40*/  DFMA R10, R8, R10, 0.5 ;  /* 0x3fe00000080a742b */ /* 0x000fe4000000000a */
[----:B------:R-:W-:-:S08]  /*0e50*/  DMUL R8, R6, R8 ;  /* 0x0000000806087228 */ /* 0x000fd00000000000 */
[----:B------:R-:W-:-:S08]  /*0e60*/  DFMA R8, R10, R8, R6 ;  /* 0x000000080a08722b */ /* 0x000fd00000000006 */
[----:B------:R-:W-:Y:S02]  /*0e70*/  DMUL R6, R4, R8 ;  /* 0x0000000804067228 */ /* 0x000fe40000000000 */
[----:B------:R-:W-:-:S06]  /*0e80*/  VIADD R9, R9, 0xfff00000 ;  /* 0xfff0000009097836 */ /* 0x000fcc0000000000 */
[----:B------:R-:W-:-:S08]  /*0e90*/  DFMA R10, R6, -R6, R4 ;  /* 0x80000006060a722b */ /* 0x000fd00000000004 */
[----:B------:R-:W-:-:S10]  /*0ea0*/  DFMA R4, R8, R10, R6 ;  /* 0x0000000a0804722b */ /* 0x000fd40000000006 */
[----:B------:R-:W-:Y:S01]  /*0eb0*/  VIADD R5, R5, 0xfcb00000 ;  /* 0xfcb0000005057836 */ /* 0x000fe20000000000 */
[----:B------:R-:W-:Y:S06]  /*0ec0*/  BRA `(.L_x_26) ;  /* 0x0000000000047947 */ /* 0x000fec0003800000 */
.L_x_27:
[----:B------:R-:W-:-:S11]  /*0ed0*/  DADD R4, R6, R6 ;  /* 0x0000000006047229 */ /* 0x000fd60000000006 */
.L_x_26:
[----:B------:R-:W-:Y:S05]  /*0ee0*/  BSYNC.RECONVERGENT B1 ;  /* 0x0000000000017941 */ /* 0x000fea0003800200 */
.L_x_24:
[----:B------:R-:W-:Y:S01]  /*0ef0*/  IMAD.MOV.U32 R8, RZ, RZ, R4 ;  /* 0x000000ffff087224 */ /* 0x000fe200078e0004 */
[----:B------:R-:W-:Y:S01]  /*0f00*/  MOV R4, R0 ;  /* 0x0000000000047202 */ /* 0x000fe20000000f00 */
[----:B------:R-:W-:Y:S02]  /*0f10*/  IMAD.MOV.U32 R9, RZ, RZ, R5 ;  /* 0x000000ffff097224 */ /* 0x000fe400078e0005 */
[----:B------:R-:W-:-:S04]  /*0f20*/  IMAD.MOV.U32 R5, RZ, RZ, 0x0 ;  /* 0x00000000ff057424 */ /* 0x000fc800078e00ff */
[----:B------:R-:W-:Y:S05]  /*0f30*/  RET.REL.NODEC R4 `(_Z12canny_edge_0PfS_S_ii) ;  /* 0xfffffff004307950 */ /* 0x000fea0003c3ffff */
        .weak           $__internal_1_$__cuda_sm3x_div_rn_noftz_f32_slowpath
        .type           $__internal_1_$__cuda_sm3x_div_rn_noftz_f32_slowpath,@function
        .size           $__internal_1_$__cuda_sm3x_div_rn_noftz_f32_slowpath,($_Z12canny_edge_0PfS_S_ii$__internal_accurate_pow - $__internal_1_$__cuda_sm3x_div_rn_noftz_f32_slowpath)
$__internal_1_$__cuda_sm3x_div_rn_noftz_f32_slowpath:
[--C-:B------:R-:W-:Y:S01]  /*0f40*/  SHF.R.U32.HI R8, RZ, 0x17, R5.reuse ;  /* 0x00000017ff087819 */ /* 0x100fe20000011605 */
[----:B------:R-:W-:Y:S01]  /*0f50*/  BSSY.RECONVERGENT B1, `(.L_x_28) ;  /* 0x0000064000017945 */ /* 0x000fe20003800200 */
[--C-:B------:R-:W-:Y:S01]  /*0f60*/  SHF.R.U32.HI R7, RZ, 0x17, R0.reuse ;  /* 0x00000017ff077819 */ /* 0x100fe20000011600 */
[----:B------:R-:W-:Y:S01]  /*0f70*/  IMAD.MOV.U32 R9, RZ, RZ, R0 ;  /* 0x000000ffff097224 */ /* 0x000fe200078e0000 */
[----:B------:R-:W-:Y:S01]  /*0f80*/  LOP3.LUT R8, R8, 0xff, RZ, 0xc0, !PT ;  /* 0x000000ff08087812 */ /* 0x000fe200078ec0ff */
[----:B------:R-:W-:Y:S01]  /*0f90*/  IMAD.MOV.U32 R10, RZ, RZ, R5 ;  /* 0x000000ffff0a7224 */ /* 0x000fe200078e0005 */
[----:B------:R-:W-:-:S03]  /*0fa0*/  LOP3.LUT R14, R7, 0xff, RZ, 0xc0, !PT ;  /* 0x000000ff070e7812 */ /* 0x000fc600078ec0ff */
[----:B------:R-:W-:Y:S02]  /*0fb0*/  VIADD R12, R8, 0xffffffff ;  /* 0xffffffff080c7836 */ /* 0x000fe40000000000 */
[----:B------:R-:W-:-:S03]  /*0fc0*/  VIADD R11, R14, 0xffffffff ;  /* 0xffffffff0e0b7836 */ /* 0x000fc60000000000 */
[----:B------:R-:W-:-:S04]  /*0fd0*/  ISETP.GT.U32.AND P0, PT, R12, 0xfd, PT ;  /* 0x000000fd0c00780c */ /* 0x000fc80003f04070 */
[----:B------:R-:W-:-:S13]  /*0fe0*/  ISETP.GT.U32.OR P0, PT, R11, 0xfd, P0 ;  /* 0x000000fd0b00780c */ /* 0x000fda0000704470 */
[----:B------:R-:W-:Y:S01]  /*0ff0*/  @!P0 MOV R7, RZ ;  /* 0x000000ff00078202 */ /* 0x000fe20000000f00 */
[----:B------:R-:W-:Y:S06]  /*1000*/  @!P0 BRA `(.L_x_29) ;  /* 0x00000000005c8947 */ /* 0x000fec0003800000 */
[----:B------:R-:W-:Y:S02]  /*1010*/  FSETP.GTU.FTZ.AND P1, PT, |R5|, +INF , PT ;  /* 0x7f8000000500780b */ /* 0x000fe40003f3c200 */
[----:B------:R-:W-:-:S04]  /*1020*/  FSETP.GTU.FTZ.AND P0, PT, |R0|, +INF , PT ;  /* 0x7f8000000000780b */ /* 0x000fc80003f1c200 */
[----:B------:R-:W-:-:S13]  /*1030*/  PLOP3.LUT P0, PT, P0, P1, PT, 0xf8, 0x8f ;  /* 0x00000000008f781c */ /* 0x000fda0000703f70 */
[----:B------:R-:W-:Y:S05]  /*1040*/  @P0 BRA `(.L_x_30) ;  /* 0x00000004004c0947 */ /* 0x000fea0003800000 */
[----:B------:R-:W-:-:S13]  /*1050*/  LOP3.LUT P0, RZ, R10, 0x7fffffff, R9, 0xc8, !PT ;  /* 0x7fffffff0aff7812 */ /* 0x000fda000780c809 */
[----:B------:R-:W-:Y:S05]  /*1060*/  @!P0 BRA `(.L_x_31) ;  /* 0x00000004003c8947 */ /* 0x000fea0003800000 */
[C---:B------:R-:W-:Y:S02]  /*1070*/  FSETP.NEU.FTZ.AND P3, PT, |R0|.reuse, +INF , PT ;  /* 0x7f8000000000780b */ /* 0x040fe40003f7d200 */
[----:B------:R-:W-:Y:S02]  /*1080*/  FSETP.NEU.FTZ.AND P1, PT, |R5|, +INF , PT ;  /* 0x7f8000000500780b */ /* 0x000fe40003f3d200 */
[----:B------:R-:W-:-:S11]  /*1090*/  FSETP.NEU.FTZ.AND P0, PT, |R0|, +INF , PT ;  /* 0x7f8000000000780b */ /* 0x000fd60003f1d200 */
[----:B------:R-:W-:Y:S05]  /*10a0*/  @!P1 BRA !P3, `(.L_x_31) ;  /* 0x00000004002c9947 */ /* 0x000fea0005800000 */
[----:B------:R-:W-:-:S04]  /*10b0*/  LOP3.LUT P3, RZ, R9, 0x7fffffff, RZ, 0xc0, !PT ;  /* 0x7fffffff09ff7812 */ /* 0x000fc8000786c0ff */
[----:B------:R-:W-:-:S13]  /*10c0*/  PLOP3.LUT P1, PT, P1, P3, PT, 0x2f, 0xf2 ;  /* 0x0000000000f2781c */ /* 0x000fda0000f26577 */
[----:B------:R-:W-:Y:S05]  /*10d0*/  @P1 BRA `(.L_x_32) ;  /* 0x0000000400181947 */ /* 0x000fea0003800000 */
[----:B------:R-:W-:-:S04]  /*10e0*/  LOP3.LUT P1, RZ, R10, 0x7fffffff, RZ, 0xc0, !PT ;  /* 0x7fffffff0aff7812 */ /* 0x000fc8000782c0ff */
[----:B------:R-:W-:-:S13]  /*10f0*/  PLOP3.LUT P0, PT, P0, P1, PT, 0x2f, 0xf2 ;  /* 0x0000000000f2781c */ /* 0x000fda0000702577 */
[----:B------:R-:W-:Y:S05]  /*1100*/  @P0 BRA `(.L_x_33) ;  /* 0x0000000400000947 */ /* 0x000fea0003800000 */
[----:B------:R-:W-:Y:S02]  /*1110*/  ISETP.GE.AND P0, PT, R11, RZ, PT ;  /* 0x000000ff0b00720c */ /* 0x000fe40003f06270 */
[----:B------:R-:W-:-:S11]  /*1120*/  ISETP.GE.AND P1, PT, R12, RZ, PT ;  /* 0x000000ff0c00720c */ /* 0x000fd60003f26270 */
[----:B------:R-:W-:Y:S02]  /*1130*/  @P0 IMAD.MOV.U32 R7, RZ, RZ, RZ ;  /* 0x000000ffff070224 */ /* 0x000fe400078e00ff */
[----:B------:R-:W-:Y:S01]  /*1140*/  @!P0 FFMA R9, R0, 1.84467440737095516160e+19, RZ ;  /* 0x5f80000000098823 */ /* 0x000fe200000000ff */
[----:B------:R-:W-:Y:S02]  /*1150*/  @!P0 IMAD.MOV.U32 R7, RZ, RZ, -0x40 ;  /* 0xffffffc0ff078424 */ /* 0x000fe400078e00ff */
[----:B------:R-:W-:Y:S02]  /*1160*/  @!P1 FFMA R10, R5, 1.84467440737095516160e+19, RZ ;  /* 0x5f800000050a9823 */ /* 0x000fe400000000ff */
[----:B------:R-:W-:-:S07]  /*1170*/  @!P1 VIADD R7, R7, 0x40 ;  /* 0x0000004007079836 */ /* 0x000fce0000000000 */
.L_x_29:
[----:B------:R-:W-:Y:S01]  /*1180*/  LEA R11, R8, 0xc0800000, 0x17 ;  /* 0xc0800000080b7811 */ /* 0x000fe200078eb8ff */
[----:B------:R-:W-:Y:S04]  /*1190*/  BSSY.RECONVERGENT B2, `(.L_x_34) ;  /* 0x0000036000027945 */ /* 0x000fe80003800200 */
[----:B------:R-:W-:Y:S02]  /*11a0*/  IMAD.IADD R11, R10, 0x1, -R11 ;  /* 0x000000010a0b7824 */ /* 0x000fe400078e0a0b */
[----:B------:R-:W-:Y:S02]  /*11b0*/  VIADD R10, R14, 0xffffff81 ;  /* 0xffffff810e0a7836 */ /* 0x000fe40000000000 */
[----:B------:R-:W0:Y:S01]  /*11c0*/  MUFU.RCP R12, R11 ;  /* 0x0000000b000c7308 */ /* 0x000e220000001000 */
[----:B------:R-:W-:Y:S01]  /*11d0*/  FADD.FTZ R13, -R11, -RZ ;  /* 0x800000ff0b0d7221 */ /* 0x000fe20000010100 */
[C---:B------:R-:W-:Y:S01]  /*11e0*/  IMAD R0, R10.reuse, -0x800000, R9 ;  /* 0xff8000000a007824 */ /* 0x040fe200078e0209 */
[----:B------:R-:W-:-:S04]  /*11f0*/  IADD3 R10, PT, PT, R10, 0x7f, -R8 ;  /* 0x0000007f0a0a7810 */ /* 0x000fc80007ffe808 */
[----:B------:R-:W-:Y:S01]  /*1200*/  IADD3 R7, PT, PT, R10, R7, RZ ;  /* 0x000000070a077210 */ /* 0x000fe20007ffe0ff */
[----:B0-----:R-:W-:-:S04]  /*1210*/  FFMA R15, R12, R13, 1 ;  /* 0x3f8000000c0f7423 */ /* 0x001fc8000000000d */
[----:B------:R-:W-:-:S04]  /*1220*/  FFMA R14, R12, R15, R12 ;  /* 0x0000000f0c0e7223 */ /* 0x000fc8000000000c */
[----:B------:R-:W-:-:S04]  /*1230*/  FFMA R9, R0, R14, RZ ;  /* 0x0000000e00097223 */ /* 0x000fc800000000ff */
[----:B------:R-:W-:-:S04]  /*1240*/  FFMA R12, R13, R9, R0 ;  /* 0x000000090d0c7223 */ /* 0x000fc80000000000 */
[----:B------:R-:W-:-:S04]  /*1250*/  FFMA R15, R14, R12, R9 ;  /* 0x0000000c0e0f7223 */ /* 0x000fc80000000009 */
[----:B------:R-:W-:-:S04]  /*1260*/  FFMA R12, R13, R15, R0 ;  /* 0x0000000f0d0c7223 */ /* 0x000fc80000000000 */
[----:B------:R-:W-:-:S05]  /*1270*/  FFMA R0, R14, R12, R15 ;  /* 0x0000000c0e007223 */ /* 0x000fca000000000f */
[----:B------:R-:W-:-:S04]  /*1280*/  SHF.R.U32.HI R8, RZ, 0x17, R0 ;  /* 0x00000017ff087819 */ /* 0x000fc80000011600 */
[----:B------:R-:W-:-:S05]  /*1290*/  LOP3.LUT R8, R8, 0xff, RZ, 0xc0, !PT ;  /* 0x000000ff08087812 */ /* 0x000fca00078ec0ff */
[----:B------:R-:W-:-:S04]  /*12a0*/  IMAD.IADD R11, R8, 0x1, R7 ;  /* 0x00000001080b7824 */ /* 0x000fc800078e0207 */
[----:B------:R-:W-:-:S05]  /*12b0*/  VIADD R8, R11, 0xffffffff ;  /* 0xffffffff0b087836 */ /* 0x000fca0000000000 */
[----:B------:R-:W-:-:S13]  /*12c0*/  ISETP.GE.U32.AND P0, PT, R8, 0xfe, PT ;  /* 0x000000fe0800780c */ /* 0x000fda0003f06070 */
[----:B------:R-:W-:Y:S05]  /*12d0*/  @!P0 BRA `(.L_x_35) ;  /* 0x0000000000808947 */ /* 0x000fea0003800000 */
[----:B------:R-:W-:-:S13]  /*12e0*/  ISETP.GT.AND P0, PT, R11, 0xfe, PT ;  /* 0x000000fe0b00780c */ /* 0x000fda0003f04270 */
[----:B------:R-:W-:Y:S05]  /*12f0*/  @P0 BRA `(.L_x_36) ;  /* 0x00000000006c0947 */ /* 0x000fea0003800000 */
[----:B------:R-:W-:-:S13]  /*1300*/  ISETP.GE.AND P0, PT, R11, 0x1, PT ;  /* 0x000000010b00780c */ /* 0x000fda0003f06270 */
[----:B------:R-:W-:Y:S05]  /*1310*/  @P0 BRA `(.L_x_37) ;  /* 0x0000000000740947 */ /* 0x000fea0003800000 */
[----:B------:R-:W-:Y:S02]  /*1320*/  ISETP.GE.AND P0, PT, R11, -0x18, PT ;  /* 0xffffffe80b00780c */ /* 0x000fe40003f06270 */
[----:B------:R-:W-:-:S11]  /*1330*/  LOP3.LUT R0, R0, 0x80000000, RZ, 0xc0, !PT ;  /* 0x8000000000007812 */ /* 0x000fd600078ec0ff */
[----:B------:R-:W-:Y:S05]  /*1340*/  @!P0 BRA `(.L_x_37) ;  /* 0x0000000000688947 */ /* 0x000fea0003800000 */
[CCC-:B------:R-:W-:Y:S01]  /*1350*/  FFMA.RZ R7, R14.reuse, R12.reuse, R15.reuse ;  /* 0x0000000c0e077223 */ /* 0x1c0fe2000000c00f */
[C---:B------:R-:W-:Y:S02]  /*1360*/  VIADD R10, R11.reuse, 0x20 ;  /* 0x000000200b0a7836 */ /* 0x040fe40000000000 */
[CCC-:B------:R-:W-:Y:S01]  /*1370*/  FFMA.RM R8, R14.reuse, R12.reuse, R15.reuse ;  /* 0x0000000c0e087223 */ /* 0x1c0fe2000000400f */
[----:B------:R-:W-:Y:S02]  /*1380*/  ISETP.NE.AND P3, PT, R11, RZ, PT ;  /* 0x000000ff0b00720c */ /* 0x000fe40003f65270 */
[----:B------:R-:W-:Y:S01]  /*1390*/  LOP3.LUT R9, R7, 0x7fffff, RZ, 0xc0, !PT ;  /* 0x007fffff07097812 */ /* 0x000fe200078ec0ff */
[----:B------:R-:W-:Y:S01]  /*13a0*/  FFMA.RP R7, R14, R12, R15 ;  /* 0x0000000c0e077223 */ /* 0x000fe2000000800f */
[----:B------:R-:W-:Y:S01]  /*13b0*/  ISETP.NE.AND P1, PT, R11, RZ, PT ;  /* 0x000000ff0b00720c */ /* 0x000fe20003f25270 */
[----:B------:R-:W-:Y:S01]  /*13c0*/  IMAD.MOV R11, RZ, RZ, -R11 ;  /* 0x000000ffff0b7224 */ /* 0x000fe200078e0a0b */
[----:B------:R-:W-:-:S02]  /*13d0*/  LOP3.LUT R9, R9, 0x800000, RZ, 0xfc, !PT ;  /* 0x0080000009097812 */ /* 0x000fc400078efcff */
[----:B------:R-:W-:Y:S02]  /*13e0*/  FSETP.NEU.FTZ.AND P0, PT, R7, R8, PT ;  /* 0x000000080700720b */ /* 0x000fe40003f1d000 */
[----:B------:R-:W-:Y:S02]  /*13f0*/  SHF.L.U32 R10, R9, R10, RZ ;  /* 0x0000000a090a7219 */ /* 0x000fe400000006ff */
[----:B------:R-:W-:Y:S02]  /*1400*/  SEL R8, R11, RZ, P3 ;  /* 0x000000ff0b087207 */ /* 0x000fe40001800000 */
[----:B------:R-:W-:Y:S02]  /*1410*/  ISETP.NE.AND P1, PT, R10, RZ, P1 ;  /* 0x000000ff0a00720c */ /* 0x000fe40000f25270 */
[----:B------:R-:W-:Y:S02]  /*1420*/  SHF.R.U32.HI R8, RZ, R8, R9 ;  /* 0x00000008ff087219 */ /* 0x000fe40000011609 */
[----:B------:R-:W-:-:S02]  /*1430*/  PLOP3.LUT P0, PT, P0, P1, PT, 0xf8, 0x8f ;  /* 0x00000000008f781c */ /* 0x000fc40000703f70 */
[----:B------:R-:W-:Y:S02]  /*1440*/  SHF.R.U32.HI R10, RZ, 0x1, R8 ;  /* 0x00000001ff0a7819 */ /* 0x000fe40000011608 */
[----:B------:R-:W-:-:S04]  /*1450*/  SEL R7, RZ, 0x1, !P0 ;  /* 0x00000001ff077807 */ /* 0x000fc80004000000 */
[----:B------:R-:W-:-:S04]  /*1460*/  LOP3.LUT R7, R7, 0x1, R10, 0xf8, !PT ;  /* 0x0000000107077812 */ /* 0x000fc800078ef80a */
[----:B------:R-:W-:-:S05]  /*1470*/  LOP3.LUT R7, R7, R8, RZ, 0xc0, !PT ;  /* 0x0000000807077212 */ /* 0x000fca00078ec0ff */
[----:B------:R-:W-:-:S05]  /*1480*/  IMAD.IADD R7, R10, 0x1, R7 ;  /* 0x000000010a077824 */ /* 0x000fca00078e0207 */
[----:B------:R-:W-:Y:S01]  /*1490*/  LOP3.LUT R0, R7, R0, RZ, 0xfc, !PT ;  /* 0x0000000007007212 */ /* 0x000fe200078efcff */
[----:B------:R-:W-:Y:S06]  /*14a0*/  BRA `(.L_x_37) ;  /* 0x0000000000107947 */ /* 0x000fec0003800000 */
.L_x_36:
[----:B------:R-:W-:-:S04]  /*14b0*/  LOP3.LUT R0, R0, 0x80000000, RZ, 0xc0, !PT ;  /* 0x8000000000007812 */ /* 0x000fc800078ec0ff */
[----:B------:R-:W-:Y:S01]  /*14c0*/  LOP3.LUT R0, R0, 0x7f800000, RZ, 0xfc, !PT ;  /* 0x7f80000000007812 */ /* 0x000fe200078efcff */
[----:B------:R-:W-:Y:S06]  /*14d0*/  BRA `(.L_x_37) ;  /* 0x0000000000047947 */ /* 0x000fec0003800000 */
.L_x_35:
[----:B------:R-:W-:-:S07]  /*14e0*/  LEA R0, R7, R0, 0x17 ;  /* 0x0000000007007211 */ /* 0x000fce00078eb8ff */
.L_x_37:
[----:B------:R-:W-:Y:S05]  /*14f0*/  BSYNC.RECONVERGENT B2 ;  /* 0x0000000000027941 */ /* 0x000fea0003800200 */
.L_x_34:
[----:B------:R-:W-:Y:S05]  /*1500*/  BRA `(.L_x_38) ;  /* 0x0000000000207947 */ /* 0x000fea0003800000 */
.L_x_33:
[----:B------:R-:W-:-:S04]  /*1510*/  LOP3.LUT R0, R10, 0x80000000, R9, 0x48, !PT ;  /* 0x800000000a007812 */ /* 0x000fc800078e4809 */
[----:B------:R-:W-:Y:S01]  /*1520*/  LOP3.LUT R0, R0, 0x7f800000, RZ, 0xfc, !PT ;  /* 0x7f80000000007812 */ /* 0x000fe200078efcff */
[----:B------:R-:W-:Y:S06]  /*1530*/  BRA `(.L_x_38) ;  /* 0x0000000000147947 */ /* 0x000fec0003800000 */
.L_x_32:
[----:B------:R-:W-:Y:S01]  /*1540*/  LOP3.LUT R0, R10, 0x80000000, R9, 0x48, !PT ;  /* 0x800000000a007812 */ /* 0x000fe200078e4809 */
[----:B------:R-:W-:Y:S06]  /*1550*/  BRA `(.L_x_38) ;  /* 0x00000000000c7947 */ /* 0x000fec0003800000 */
.L_x_31:
[----:B------:R-:W0:Y:S01]  /*1560*/  MUFU.RSQ R0, -QNAN ;  /* 0xffc0000000007908 */ /* 0x000e220000001400 */
[----:B------:R-:W-:Y:S05]  /*1570*/  BRA `(.L_x_38) ;  /* 0x0000000000047947 */ /* 0x000fea0003800000 */
.L_x_30:
[----:B------:R-:W-:-:S07]  /*1580*/  FADD.FTZ R0, R0, R5 ;  /* 0x0000000500007221 */ /* 0x000fce0000010000 */
.L_x_38:
[----:B------:R-:W-:Y:S05]  /*1590*/  BSYNC.RECONVERGENT B1 ;  /* 0x0000000000017941 */ /* 0x000fea0003800200 */
.L_x_28:
[----:B------:R-:W-:-:S04]  /*15a0*/  IMAD.MOV.U32 R7, RZ, RZ, 0x0 ;  /* 0x00000000ff077424 */ /* 0x000fc800078e00ff */
[----:B0-----:R-:W-:Y:S05]  /*15b0*/  RET.REL.NODEC R6 `(_Z12canny_edge_0PfS_S_ii) ;  /* 0xffffffe806907950 */ /* 0x001fea0003c3ffff */
        .type           $_Z12canny_edge_0PfS_S_ii$__internal_accurate_pow,@function
        .size           $_Z12canny_edge_0PfS_S_ii$__internal_accurate_pow,(.L_x_44 - $_Z12canny_edge_0PfS_S_ii$__internal_accurate_pow)
$_Z12canny_edge_0PfS_S_ii$__internal_accurate_pow:
[----:B------:R-:W-:Y:S01]  /*15c0*/  ISETP.GT.U32.AND P0, PT, R29, 0xfffff, PT ;  /* 0x000fffff1d00780c */ /* 0x000fe20003f04070 */
[----:B------:R-:W-:Y:S01]  /*15d0*/  IMAD.MOV.U32 R10, RZ, RZ, R14 ;  /* 0x000000ffff0a7224 */ /* 0x000fe200078e000e */
[----:B------:R-:W-:Y:S01]  /*15e0*/  UMOV UR4, 0x7d2cafe2 ;  /* 0x7d2cafe200047882 */ /* 0x000fe20000000000 */
[--C-:B------:R-:W-:Y:S01]  /*15f0*/  IMAD.MOV.U32 R11, RZ, RZ, R29.reuse ;  /* 0x000000ffff0b7224 */ /* 0x100fe200078e001d */
[----:B------:R-:W-:Y:S01]  /*1600*/  UMOV UR5, 0x3eb0f5ff ;  /* 0x3eb0f5ff00057882 */ /* 0x000fe20000000000 */
[--C-:B------:R-:W-:Y:S01]  /*1610*/  IMAD.MOV.U32 R12, RZ, RZ, R29.reuse ;  /* 0x000000ffff0c7224 */ /* 0x100fe200078e001d */
[----:B------:R-:W-:Y:S01]  /*1620*/  SHF.R.U32.HI R29, RZ, 0x14, R29 ;  /* 0x00000014ff1d7819 */ /* 0x000fe2000001161d */
[----:B------:R-:W-:Y:S01]  /*1630*/  IMAD.MOV.U32 R18, RZ, RZ, RZ ;  /* 0x000000ffff127224 */ /* 0x000fe200078e00ff */
[----:B------:R-:W-:Y:S01]  /*1640*/  UMOV UR8, 0x3b39803f ;  /* 0x3b39803f00087882 */ /* 0x000fe20000000000 */
[----:B------:R-:W-:Y:S01]  /*1650*/  IMAD.MOV.U32 R20, RZ, RZ, 0x41ad3b5a ;  /* 0x41ad3b5aff147424 */ /* 0x000fe200078e00ff */
[----:B------:R-:W-:Y:S01]  /*1660*/  UMOV UR9, 0x3c7abc9e ;  /* 0x3c7abc9e00097882 */ /* 0x000fe20000000000 */
[----:B------:R-:W-:-:S02]  /*1670*/  IMAD.MOV.U32 R21, RZ, RZ, 0x3ed0f5d2 ;  /* 0x3ed0f5d2ff157424 */ /* 0x000fc400078e00ff */
[----:B------:R-:W-:-:S10]  /*1680*/  @!P0 DMUL R10, R10, 1.80143985094819840000e+16 ;  /* 0x435000000a0a8828 */ /* 0x000fd40000000000 */
[----:B------:R-:W-:Y:S01]  /*1690*/  @!P0 IMAD.MOV.U32 R12, RZ, RZ, R11 ;  /* 0x000000ffff0c8224 */ /* 0x000fe200078e000b */
[----:B------:R-:W-:Y:S02]  /*16a0*/  @!P0 MOV R14, R10 ;  /* 0x0000000a000e8202 */ /* 0x000fe40000000f00 */
[----:B------:R-:W-:Y:S02]  /*16b0*/  @!P0 LEA.HI R29, R11, 0xffffffca, RZ, 0xc ;  /* 0xffffffca0b1d8811 */ /* 0x000fe400078f60ff */
[----:B------:R-:W-:-:S03]  /*16c0*/  LOP3.LUT R12, R12, 0x800fffff, RZ, 0xc0, !PT ;  /* 0x800fffff0c0c7812 */ /* 0x000fc600078ec0ff */
[----:B------:R-:W-:Y:S01]  /*16d0*/  VIADD R10, R29, 0xfffffc01 ;  /* 0xfffffc011d0a7836 */ /* 0x000fe20000000000 */
[----:B------:R-:W-:-:S04]  /*16e0*/  LOP3.LUT R15, R12, 0x3ff00000, RZ, 0xfc, !PT ;  /* 0x3ff000000c0f7812 */ /* 0x000fc800078efcff */
[----:B------:R-:W-:-:S13]  /*16f0*/  ISETP.GE.U32.AND P1, PT, R15, 0x3ff6a09f, PT ;  /* 0x3ff6a09f0f00780c */ /* 0x000fda0003f26070 */
[----:B------:R-:W-:Y:S02]  /*1700*/  @P1 VIADD R13, R15, 0xfff00000 ;  /* 0xfff000000f0d1836 */ /* 0x000fe40000000000 */
[----:B------:R-:W-:Y:S02]  /*1710*/  @P1 VIADD R10, R29, 0xfffffc02 ;  /* 0xfffffc021d0a1836 */ /* 0x000fe40000000000 */
[----:B------:R-:W-:-:S06]  /*1720*/  @P1 IMAD.MOV.U32 R15, RZ, RZ, R13 ;  /* 0x000000ffff0f1224 */ /* 0x000fcc00078e000d */
[C---:B------:R-:W-:Y:S02]  /*1730*/  DADD R16, R14.reuse, 1 ;  /* 0x3ff000000e107429 */ /* 0x040fe40000000000 */
[----:B------:R-:W-:-:S04]  /*1740*/  DADD R14, R14, -1 ;  /* 0xbff000000e0e7429 */ /* 0x000fc80000000000 */
[----:B------:R-:W0:Y:S02]  /*1750*/  MUFU.RCP64H R19, R17 ;  /* 0x0000001100137308 */ /* 0x000e240000001800 */
[----:B0-----:R-:W-:-:S08]  /*1760*/  DFMA R12, -R16, R18, 1 ;  /* 0x3ff00000100c742b */ /* 0x001fd00000000112 */
[----:B------:R-:W-:-:S08]  /*1770*/  DFMA R12, R12, R12, R12 ;  /* 0x0000000c0c0c722b */ /* 0x000fd0000000000c */
[----:B------:R-:W-:-:S08]  /*1780*/  DFMA R18, R18, R12, R18 ;  /* 0x0000000c1212722b */ /* 0x000fd00000000012 */
[----:B------:R-:W-:-:S08]  /*1790*/  DMUL R12, R14, R18 ;  /* 0x000000120e0c7228 */ /* 0x000fd00000000000 */
[----:B------:R-:W-:-:S08]  /*17a0*/  DFMA R12, R14, R18, R12 ;  /* 0x000000120e0c722b */ /* 0x000fd0000000000c */
[----:B------:R-:W-:-:S08]  /*17b0*/  DMUL R24, R12, R12 ;  /* 0x0000000c0c187228 */ /* 0x000fd00000000000 */
[----:B------:R-:W-:Y:S01]  /*17c0*/  DFMA R16, R24, UR4, R20 ;  /* 0x0000000418107c2b */ /* 0x000fe20008000014 */
[----:B------:R-:W-:Y:S01]  /*17d0*/  UMOV UR4, 0x75488a3f ;  /* 0x75488a3f00047882 */ /* 0x000fe20000000000 */
[----:B------:R-:W-:-:S06]  /*17e0*/  UMOV UR5, 0x3ef3b20a ;  /* 0x3ef3b20a00057882 */ /* 0x000fcc0000000000 */
[----:B------:R-:W-:Y:S01]  /*17f0*/  DFMA R16, R24, R16, UR4 ;  /* 0x0000000418107e2b */ /* 0x000fe20008000010 */
[----:B------:R-:W-:Y:S01]  /*1800*/  UMOV UR4, 0xe4faecd5 ;  /* 0xe4faecd500047882 */ /* 0x000fe20000000000 */
[----:B------:R-:W-:-:S06]  /*1810*/  UMOV UR5, 0x3f1745cd ;  /* 0x3f1745cd00057882 */ /* 0x000fcc0000000000 */
[----:B------:R-:W-:Y:S01]  /*1820*/  DFMA R16, R24, R16, UR4 ;  /* 0x0000000418107e2b */ /* 0x000fe20008000010 */
[----:B------:R-:W-:Y:S01]  /*1830*/  UMOV UR4, 0x258a578b ;  /* 0x258a578b00047882 */ /* 0x000fe20000000000 */
[----:B------:R-:W-:-:S06]  /*1840*/  UMOV UR5, 0x3f3c71c7 ;  /* 0x3f3c71c700057882 */ /* 0x000fcc0000000000 */
[----:B------:R-:W-:Y:S01]  /*1850*/  DFMA R22, R24, R16, UR4 ;  /* 0x0000000418167e2b */ /* 0x000fe20008000010 */
[----:B------:R-:W-:Y:S01]  /*1860*/  UMOV UR4, 0x9242b910 ;  /* 0x9242b91000047882 */ /* 0x000fe20000000000 */
[----:B------:R-:W-:Y:S01]  /*1870*/  UMOV UR5, 0x3f624924 ;  /* 0x3f62492400057882 */ /* 0x000fe20000000000 */
[----:B------:R-:W-:-:S05]  /*1880*/  DADD R16, R14, -R12 ;  /* 0x000000000e107229 */ /* 0x000fca000000080c */
[----:B------:R-:W-:Y:S01]  /*1890*/  DFMA R22, R24, R22, UR4 ;  /* 0x0000000418167e2b */ /* 0x000fe20008000016 */
[----:B------:R-:W-:Y:S01]  /*18a0*/  UMOV UR4, 0x99999dfb ;  /* 0x99999dfb00047882 */ /* 0x000fe20000000000 */
[----:B------:R-:W-:Y:S01]  /*18b0*/  UMOV UR5, 0x3f899999 ;  /* 0x3f89999900057882 */ /* 0x000fe20000000000 */
[----:B------:R-:W-:-:S05]  /*18c0*/  DADD R16, R16, R16 ;  /* 0x0000000010107229 */ /* 0x000fca0000000010 */
[----:B------:R-:W-:Y:S01]  /*18d0*/  DFMA R22, R24, R22, UR4 ;  /* 0x0000000418167e2b */ /* 0x000fe20008000016 */
[----:B------:R-:W-:Y:S01]  /*18e0*/  UMOV UR4, 0x55555555 ;  /* 0x5555555500047882 */ /* 0x000fe20000000000 */
[----:B------:R-:W-:Y:S01]  /*18f0*/  UMOV UR5, 0x3fb55555 ;  /* 0x3fb5555500057882 */ /* 0x000fe20000000000 */
[----:B------:R-:W-:-:S05]  /*1900*/  DFMA R16, R14, -R12, R16 ;  /* 0x8000000c0e10722b */ /* 0x000fca0000000010 */
[----:B------:R-:W-:-:S03]  /*1910*/  DFMA R14, R24, R22, UR4 ;  /* 0x00000004180e7e2b */ /* 0x000fc60008000016 */
[----:B------:R-:W-:Y:S02]  /*1920*/  DMUL R16, R18, R16 ;  /* 0x0000001012107228 */ /* 0x000fe40000000000 */
[----:B------:R-:W-:-:S03]  /*1930*/  DMUL R18, R12, R12 ;  /* 0x0000000c0c127228 */ /* 0x000fc60000000000 */
[----:B------:R-:W-:Y:S01]  /*1940*/  DADD R20, -R14, UR4 ;  /* 0x000000040e147e29 */ /* 0x000fe20008000100 */
[----:B------:R-:W-:Y:S01]  /*1950*/  UMOV UR4, 0xb9e7b0 ;  /* 0x00b9e7b000047882 */ /* 0x000fe20000000000 */
[----:B------:R-:W-:-:S03]  /*1960*/  UMOV UR5, 0x3c46a4cb ;  /* 0x3c46a4cb00057882 */ /* 0x000fc60000000000 */
[----:B------:R-:W-:-:S03]  /*1970*/  DMUL R26, R12, R18 ;  /* 0x000000120c1a7228 */ /* 0x000fc60000000000 */
[----:B------:R-:W-:Y:S02]  /*1980*/  DFMA R20, R24, R22, R20 ;  /* 0x000000161814722b */ /* 0x000fe40000000014 */
[----:B------:R-:W-:Y:S01]  /*1990*/  DFMA R22, R12, R12, -R18 ;  /* 0x0000000c0c16722b */ /* 0x000fe20000000812 */
[----:B------:R-:W-:Y:S01]  /*19a0*/  IADD3 R25, PT, PT, R17, 0x100000, RZ ;  /* 0x0010000011197810 */ /* 0x000fe20007ffe0ff */
[----:B------:R-:W-:-:S06]  /*19b0*/  IMAD.MOV.U32 R24, RZ, RZ, R16 ;  /* 0x000000ffff187224 */ /* 0x000fcc00078e0010 */
[----:B------:R-:W-:Y:S02]  /*19c0*/  DFMA R22, R12, R24, R22 ;  /* 0x000000180c16722b */ /* 0x000fe40000000016 */
[----:B------:R-:W-:Y:S01]  /*19d0*/  DADD R24, R20, -UR4 ;  /* 0x8000000414187e29 */ /* 0x000fe20008000000 */
[----:B------:R-:W-:Y:S01]  /*19e0*/  UMOV UR4, 0x80000000 ;  /* 0x8000000000047882 */ /* 0x000fe20000000000 */
[----:B------:R-:W-:Y:S01]  /*19f0*/  DFMA R20, R12, R18, -R26 ;  /* 0x000000120c14722b */ /* 0x000fe2000000081a */
[----:B------:R-:W-:-:S07]  /*1a00*/  UMOV UR5, 0x43300000 ;  /* 0x4330000000057882 */ /* 0x000fce0000000000 */
[----:B------:R-:W-:Y:S02]  /*1a10*/  DFMA R20, R16, R18, R20 ;  /* 0x000000121014722b */ /* 0x000fe40000000014 */
[----:B------:R-:W-:-:S06]  /*1a20*/  DADD R18, R14, R24 ;  /* 0x000000000e127229 */ /* 0x000fcc0000000018 */
[----:B------:R-:W-:Y:S02]  /*1a30*/  DFMA R20, R12, R22, R20 ;  /* 0x000000160c14722b */ /* 0x000fe40000000014 */
[----:B------:R-:W-:Y:S02]  /*1a40*/  DADD R22, R14, -R18 ;  /* 0x000000000e167229 */ /* 0x000fe40000000812 */
[----:B------:R-:W-:-:S06]  /*1a50*/  DMUL R14, R18, R26 ;  /* 0x0000001a120e7228 */ /* 0x000fcc0000000000 */
[----:B------:R-:W-:Y:S02]  /*1a60*/  DADD R24, R24, R22 ;  /* 0x0000000018187229 */ /* 0x000fe40000000016 */
[----:B------:R-:W-:-:S08]  /*1a70*/  DFMA R22, R18, R26, -R14 ;  /* 0x0000001a1216722b */ /* 0x000fd0000000080e */
[----:B------:R-:W-:-:S08]  /*1a80*/  DFMA R20, R18, R20, R22 ;  /* 0x000000141214722b */ /* 0x000fd00000000016 */
[----:B------:R-:W-:-:S08]  /*1a90*/  DFMA R24, R24, R26, R20 ;  /* 0x0000001a1818722b */ /* 0x000fd00000000014 */
[----:B------:R-:W-:-:S08]  /*1aa0*/  DADD R18, R14, R24 ;  /* 0x000000000e127229 */ /* 0x000fd00000000018 */
[--C-:B------:R-:W-:Y:S02]  /*1ab0*/  DADD R20, R12, R18.reuse ;  /* 0x000000000c147229 */ /* 0x100fe40000000012 */
[----:B------:R-:W-:-:S06]  /*1ac0*/  DADD R14, R14, -R18 ;  /* 0x000000000e0e7229 */ /* 0x000fcc0000000812 */
[----:B------:R-:W-:Y:S02]  /*1ad0*/  DADD R12, R12, -R20 ;  /* 0x000000000c0c7229 */ /* 0x000fe40000000814 */
[----:B------:R-:W-:-:S06]  /*1ae0*/  DADD R14, R24, R14 ;  /* 0x00000000180e7229 */ /* 0x000fcc000000000e */
[----:B------:R-:W-:-:S08]  /*1af0*/  DADD R12, R18, R12 ;  /* 0x00000000120c7229 */ /* 0x000fd0000000000c */
[----:B------:R-:W-:-:S08]  /*1b00*/  DADD R12, R14, R12 ;  /* 0x000000000e0c7229 */ /* 0x000fd0000000000c */
[----:B------:R-:W-:Y:S01]  /*1b10*/  DADD R16, R16, R12 ;  /* 0x0000000010107229 */ /* 0x000fe2000000000c */
[----:B------:R-:W-:Y:S01]  /*1b20*/  LOP3.LUT R12, R10, 0x80000000, RZ, 0x3c, !PT ;  /* 0x800000000a0c7812 */ /* 0x000fe200078e3cff */
[----:B------:R-:W-:-:S06]  /*1b30*/  IMAD.MOV.U32 R13, RZ, RZ, 0x43300000 ;  /* 0x43300000ff0d7424 */ /* 0x000fcc00078e00ff */
[----:B------:R-:W-:Y:S02]  /*1b40*/  DADD R14, R20, R16 ;  /* 0x00000000140e7229 */ /* 0x000fe40000000010 */
[----:B------:R-:W-:Y:S01]  /*1b50*/  DADD R12, R12, -UR4 ;  /* 0x800000040c0c7e29 */ /* 0x000fe20008000000 */
[----:B------:R-:W-:Y:S01]  /*1b60*/  UMOV UR4, 0xfefa39ef ;  /* 0xfefa39ef00047882 */ /* 0x000fe20000000000 */
[----:B------:R-:W-:-:S04]  /*1b70*/  UMOV UR5, 0x3fe62e42 ;  /* 0x3fe62e4200057882 */ /* 0x000fc80000000000 */
[--C-:B------:R-:W-:Y:S02]  /*1b80*/  DADD R20, R20, -R14.reuse ;  /* 0x0000000014147229 */ /* 0x100fe4000000080e */
[----:B------:R-:W-:-:S06]  /*1b90*/  DFMA R10, R12, UR4, R14 ;  /* 0x000000040c0a7c2b */ /* 0x000fcc000800000e */
[----:B------:R-:W-:Y:S02]  /*1ba0*/  DADD R20, R16, R20 ;  /* 0x0000000010147229 */ /* 0x000fe40000000014 */
[----:B------:R-:W-:-:S08]  /*1bb0*/  DFMA R18, R12, -UR4, R10 ;  /* 0x800000040c127c2b */ /* 0x000fd0000800000a */
[----:B------:R-:W-:-:S08]  /*1bc0*/  DADD R18, -R14, R18 ;  /* 0x000000000e127229 */ /* 0x000fd00000000112 */
[----:B------:R-:W-:-:S08]  /*1bd0*/  DADD R18, R20, -R18 ;  /* 0x0000000014127229 */ /* 0x000fd00000000812 */
[----:B------:R-:W-:-:S08]  /*1be0*/  DFMA R18, R12, UR8, R18 ;  /* 0x000000080c127c2b */ /* 0x000fd00008000012 */
[----:B------:R-:W-:-:S08]  /*1bf0*/  DADD R12, R10, R18 ;  /* 0x000000000a0c7229 */ /* 0x000fd00000000012 */
[----:B------:R-:W-:Y:S02]  /*1c00*/  DADD R10, R10, -R12 ;  /* 0x000000000a0a7229 */ /* 0x000fe4000000080c */
[----:B------:R-:W-:-:S06]  /*1c10*/  DMUL R14, R12, 2 ;  /* 0x400000000c0e7828 */ /* 0x000fcc0000000000 */
[----:B------:R-:W-:Y:S02]  /*1c20*/  DADD R18, R18, R10 ;  /* 0x0000000012127229 */ /* 0x000fe4000000000a */
[----:B------:R-:W-:Y:S01]  /*1c30*/  DFMA R12, R12, 2, -R14 ;  /* 0x400000000c0c782b */ /* 0x000fe2000000080e */
[----:B------:R-:W-:Y:S01]  /*1c40*/  IMAD.MOV.U32 R10, RZ, RZ, 0x652b82fe ;  /* 0x652b82feff0a7424 */ /* 0x000fe200078e00ff */
[----:B------:R-:W-:-:S06]  /*1c50*/  MOV R11, 0x3ff71547 ;  /* 0x3ff71547000b7802 */ /* 0x000fcc0000000f00 */
[----:B------:R-:W-:-:S08]  /*1c60*/  DFMA R18, R18, 2, R12 ;  /* 0x400000001212782b */ /* 0x000fd0000000000c */
[----:B------:R-:W-:-:S08]  /*1c70*/  DADD R12, R14, R18 ;  /* 0x000000000e0c7229 */ /* 0x000fd00000000012 */
[----:B------:R-:W-:Y:S02]  /*1c80*/  DFMA R10, R12, R10, 6.75539944105574400000e+15 ;  /* 0x433800000c0a742b */ /* 0x000fe4000000000a */
[----:B------:R-:W-:Y:S01]  /*1c90*/  FSETP.GEU.AND P0, PT, |R13|, 4.1917929649353027344, PT ;  /* 0x4086232b0d00780b */ /* 0x000fe20003f0e200 */
[----:B------:R-:W-:-:S05]  /*1ca0*/  DADD R14, R14, -R12 ;  /* 0x000000000e0e7229 */ /* 0x000fca000000080c */
[----:B------:R-:W-:-:S03]  /*1cb0*/  DADD R16, R10, -6.75539944105574400000e+15 ;  /* 0xc33800000a107429 */ /* 0x000fc60000000000 */
[----:B------:R-:W-:-:S05]  /*1cc0*/  DADD R18, R18, R14 ;  /* 0x0000000012127229 */ /* 0x000fca000000000e */
[----:B------:R-:W-:Y:S01]  /*1cd0*/  DFMA R20, R16, -UR4, R12 ;  /* 0x8000000410147c2b */ /* 0x000fe2000800000c */
[----:B------:R-:W-:Y:S01]  /*1ce0*/  UMOV UR4, 0x3b39803f ;  /* 0x3b39803f00047882 */ /* 0x000fe20000000000 */
[----:B------:R-:W-:-:S06]  /*1cf0*/  UMOV UR5, 0x3c7abc9e ;  /* 0x3c7abc9e00057882 */ /* 0x000fcc0000000000 */
[----:B------:R-:W-:Y:S01]  /*1d00*/  DFMA R16, R16, -UR4, R20 ;  /* 0x8000000410107c2b */ /* 0x000fe20008000014 */
[----:B------:R-:W-:Y:S01]  /*1d10*/  UMOV UR4, 0x69ce2bdf ;  /* 0x69ce2bdf00047882 */ /* 0x000fe20000000000 */
[----:B------:R-:W-:Y:S01]  /*1d20*/  IMAD.MOV.U32 R20, RZ, RZ, -0x35dec16 ;  /* 0xfca213eaff147424 */ /* 0x000fe200078e00ff */
[----:B------:R-:W-:Y:S01]  /*1d30*/  UMOV UR5, 0x3e5ade15 ;  /* 0x3e5ade1500057882 */ /* 0x000fe20000000000 */
[----:B------:R-:W-:-:S06]  /*1d40*/  IMAD.MOV.U32 R21, RZ, RZ, 0x3e928af3 ;  /* 0x3e928af3ff157424 */ /* 0x000fcc00078e00ff */
        /* <DEDUP_REMOVED lines=24> */
[----:B------:R-:W-:-:S08]  /*1ed0*/  DFMA R20, R16, R20, UR4 ;  /* 0x0000000410147e2b */ /* 0x000fd00008000014 */
[----:B------:R-:W-:-:S08]  /*1ee0*/  DFMA R20, R16, R20, 1 ;  /* 0x3ff000001014742b */ /* 0x000fd00000000014 */
[----:B------:R-:W-:-:S10]  /*1ef0*/  DFMA R16, R16, R20, 1 ;  /* 0x3ff000001010742b */ /* 0x000fd40000000014 */
[----:B------:R-:W-:Y:S02]  /*1f00*/  IMAD R15, R10, 0x100000, R17 ;  /* 0x001000000a0f7824 */ /* 0x000fe400078e0211 */
[----:B------:R-:W-:Y:S01]  /*1f10*/  IMAD.MOV.U32 R14, RZ, RZ, R16 ;  /* 0x000000ffff0e7224 */ /* 0x000fe200078e0010 */
[----:B------:R-:W-:Y:S06]  /*1f20*/  @!P0 BRA `(.L_x_39) ;  /* 0x0000000000308947 */ /* 0x000fec0003800000 */
[----:B------:R-:W-:Y:S01]  /*1f30*/  FSETP.GEU.AND P1, PT, |R13|, 4.2275390625, PT ;  /* 0x408748000d00780b */ /* 0x000fe20003f2e200 */
[C---:B------:R-:W-:Y:S02]  /*1f40*/  DADD R14, R12.reuse, +INF ;  /* 0x7ff000000c0e7429 */ /* 0x040fe40000000000 */
[----:B------:R-:W-:-:S08]  /*1f50*/  DSETP.GEU.AND P0, PT, R12, RZ, PT ;  /* 0x000000ff0c00722a */ /* 0x000fd00003f0e000 */
[----:B------:R-:W-:Y:S02]  /*1f60*/  FSEL R14, R14, RZ, P0 ;  /* 0x000000ff0e0e7208 */ /* 0x000fe40000000000 */
[----:B------:R-:W-:Y:S02]  /*1f70*/  @!P1 LEA.HI R11, R10, R10, RZ, 0x1 ;  /* 0x0000000a0a0b9211 */ /* 0x000fe400078f08ff */
[----:B------:R-:W-:Y:S02]  /*1f80*/  FSEL R15, R15, RZ, P0 ;  /* 0x000000ff0f0f7208 */ /* 0x000fe40000000000 */
[----:B------:R-:W-:-:S04]  /*1f90*/  @!P1 SHF.R.S32.HI R11, RZ, 0x1, R11 ;  /* 0x00000001ff0b9819 */ /* 0x000fc8000001140b */
[----:B------:R-:W-:Y:S01]  /*1fa0*/  @!P1 LEA R17, R11, R17, 0x14 ;  /* 0x000000110b119211 */ /* 0x000fe200078ea0ff */
[----:B------:R-:W-:-:S05]  /*1fb0*/  @!P1 IMAD.IADD R10, R10, 0x1, -R11 ;  /* 0x000000010a0a9824 */ /* 0x000fca00078e0a0b */
[----:B------:R-:W-:Y:S01]  /*1fc0*/  @!P1 LEA R11, R10, 0x3ff00000, 0x14 ;  /* 0x3ff000000a0b9811 */ /* 0x000fe200078ea0ff */
[----:B------:R-:W-:-:S06]  /*1fd0*/  @!P1 IMAD.MOV.U32 R10, RZ, RZ, RZ ;  /* 0x000000ffff0a9224 */ /* 0x000fcc00078e00ff */
[----:B------:R-:W-:-:S11]  /*1fe0*/  @!P1 DMUL R14, R16, R10 ;  /* 0x0000000a100e9228 */ /* 0x000fd60000000000 */
.L_x_39:
[----:B------:R-:W-:Y:S01]  /*1ff0*/  DFMA R18, R18, R14, R14 ;  /* 0x0000000e1212722b */ /* 0x000fe2000000000e */
[----:B------:R-:W-:Y:S01]  /*2000*/  IMAD.MOV.U32 R10, RZ, RZ, R0 ;  /* 0x000000ffff0a7224 */ /* 0x000fe200078e0000 */
[----:B------:R-:W-:Y:S01]  /*2010*/  DSETP.NEU.AND P0, PT, |R14|, +INF , PT ;  /* 0x7ff000000e00742a */ /* 0x000fe20003f0d200 */
[----:B------:R-:W-:-:S07]  /*2020*/  IMAD.MOV.U32 R11, RZ, RZ, 0x0 ;  /* 0x00000000ff0b7424 */ /* 0x000fce00078e00ff */
[----:B------:R-:W-:Y:S02]  /*2030*/  FSEL R12, R14, R18, !P0 ;  /* 0x000000120e0c7208 */ /* 0x000fe40004000000 */
[----:B------:R-:W-:Y:S01]  /*2040*/  FSEL R13, R15, R19, !P0 ;  /* 0x000000130f0d7208 */ /* 0x000fe20004000000 */
[----:B------:R-:W-:Y:S06]  /*2050*/  RET.REL.NODEC R10 `(_Z12canny_edge_0PfS_S_ii) ;  /* 0xffffffdc0ae87950 */ /* 0x000fec0003c3ffff */
.L_x_40:
        /* <DEDUP_REMOVED lines=10> */
.L_x_44:


//--------------------- .text._Z9colToGrayPfS_iii --------------------------
	.section	.text._Z9colToGrayPfS_iii,"ax",@progbits
	.align	128
        .global         _Z9colToGrayPfS_iii
        .type           _Z9colToGrayPfS_iii,@function
        .size           _Z9colToGrayPfS_iii,(.L_x_47 - _Z9colToGrayPfS_iii)
        .other          _Z9colToGrayPfS_iii,@"STO_CUDA_ENTRY STV_DEFAULT"
_Z9colToGrayPfS_iii:
.text._Z9colToGrayPfS_iii:
        /* <DEDUP_REMOVED lines=14> */
[----:B------:R-:W1:Y:S01]  /*00e0*/  LDCU UR7, c[0x0][0x398] ;  /* 0x00007300ff0777ac */ /* 0x000e620008000800 */
[----:B------:R-:W-:Y:S01]  /*00f0*/  IMAD R13, R5, UR6, R0 ;  /* 0x00000006050d7c24 */ /* 0x000fe2000f8e0200 */
[----:B------:R-:W2:Y:S05]  /*0100*/  LDCU.64 UR4, c[0x0][0x358] ;  /* 0x00006b00ff0477ac */ /* 0x000eaa0008000a00 */
[----:B------:R-:W3:Y:S01]  /*0110*/  LDC.64 R10, c[0x0][0x388] ;  /* 0x0000e200ff0a7b82 */ /* 0x000ee20000000a00 */
[----:B-1----:R-:W-:-:S04]  /*0120*/  IMAD R5, R13, UR7, RZ ;  /* 0x000000070d057c24 */ /* 0x002fc8000f8e02ff */
[----:B0-----:R-:W-:-:S05]  /*0130*/  IMAD.WIDE R2, R5, 0x4, R2 ;  /* 0x0000000405027825 */ /* 0x001fca00078e0202 */
[----:B--2---:R-:W2:Y:S04]  /*0140*/  LDG.E R12, desc[UR4][R2.64+0x4] ;  /* 0x00000404020c7981 */ /* 0x004ea8000c1e1900 */
[----:B------:R-:W4:Y:S04]  /*0150*/  LDG.E R0, desc[UR4][R2.64] ;  /* 0x0000000402007981 */ /* 0x000f28000c1e1900 */
[----:B------:R3:W5:Y:S01]  /*0160*/  LDG.E R8, desc[UR4][R2.64+0x8] ;  /* 0x0000080402087981 */ /* 0x000762000c1e1900 */
[----:B------:R-:W-:Y:S01]  /*0170*/  UMOV UR8, 0xeb851eb8 ;  /* 0xeb851eb800087882 */ /* 0x000fe20000000000 */
[----:B------:R-:W-:Y:S01]  /*0180*/  UMOV UR9, 0x3fe6b851 ;  /* 0x3fe6b85100097882 */ /* 0x000fe20000000000 */
[----:B---3--:R-:W-:Y:S01]  /*0190*/  IMAD.WIDE R2, R13, 0x4, R10 ;  /* 0x000000040d027825 */ /* 0x008fe200078e020a */
[----:B--2---:R-:W0:Y:S08]  /*01a0*/  F2F.F64.F32 R6, R12 ;  /* 0x0000000c00067310 */ /* 0x004e300000201800 */
[----:B----4-:R-:W1:Y:S01]  /*01b0*/  F2F.F64.F32 R4, R0 ;  /* 0x0000000000047310 */ /* 0x010e620000201800 */
[----:B0-----:R-:W-:-:S07]  /*01c0*/  DMUL R6, R6, UR8 ;  /* 0x0000000806067c28 */ /* 0x001fce0008000000 */
[----:B-----5:R-:W0:Y:S01]  /*01d0*/  F2F.F64.F32 R8, R8 ;  /* 0x0000000800087310 */ /* 0x020e220000201800 */
[----:B------:R-:W-:Y:S01]  /*01e0*/  UMOV UR8, 0xae147ae1 ;  /* 0xae147ae100087882 */ /* 0x000fe20000000000 */
[----:B------:R-:W-:Y:S02]  /*01f0*/  UMOV UR9, 0x3fcae147 ;  /* 0x3fcae14700097882 */ /* 0x000fe40000000000 */
[----:B-1----:R-:W-:Y:S01]  /*0200*/  DFMA R4, R4, UR8, R6 ;  /* 0x0000000804047c2b */ /* 0x002fe20008000006 */
[----:B------:R-:W-:Y:S01]  /*0210*/  UMOV UR8, 0x1eb851ec ;  /* 0x1eb851ec00087882 */ /* 0x000fe20000000000 */
[----:B------:R-:W-:-:S06]  /*0220*/  UMOV UR9, 0x3fb1eb85 ;  /* 0x3fb1eb8500097882 */ /* 0x000fcc0000000000 */
[----:B0-----:R-:W-:-:S10]  /*0230*/  DFMA R4, R8, UR8, R4 ;  /* 0x0000000808047c2b */ /* 0x001fd40008000004 */
[----:B------:R-:W0:Y:S02]  /*0240*/  F2F.F32.F64 R5, R4 ;  /* 0x0000000400057310 */ /* 0x000e240000301000 */
[----:B0-----:R-:W-:Y:S01]  /*0250*/  STG.E desc[UR4][R2.64], R5 ;  /* 0x0000000502007986 */ /* 0x001fe2000c101904 */
[----:B------:R-:W-:Y:S05]  /*0260*/  EXIT ;  /* 0x000000000000794d */ /* 0x000fea0003800000 */
.L_x_41:
        /* <DEDUP_REMOVED lines=9> */
.L_x_47:


//--------------------- .nv.shared.reserved.0     --------------------------
	.section	.nv.shared.reserved.0,"aw",@nobits
	.weak		__nv_reservedSMEM_offset_0_alias
	.size		__nv_reservedSMEM_offset_0_alias, 0, 64
	.other		__nv_reservedSMEM_offset_0_alias,@"STO_CUDA_RESERVED_SHARED STV_DEFAULT"
__nv_reservedSMEM_offset_0_alias:
	.zero		0
	.zero		64


//--------------------- .nv.constant0._Z12canny_edge_1PfS_S_iif --------------------------
	.section	.nv.constant0._Z12canny_edge_1PfS_S_iif,"a",@progbits
	.sectionflags	@""
	.align	4
.nv.constant0._Z12canny_edge_1PfS_S_iif:
	.zero		932


//--------------------- .nv.constant0._Z12canny_edge_0PfS_S_ii --------------------------
	.section	.nv.constant0._Z12canny_edge_0PfS_S_ii,"a",@progbits
	.sectionflags	@""
	.align	4
.nv.constant0._Z12canny_edge_0PfS_S_ii:
	.zero		928


//--------------------- .nv.constant0._Z9colToGrayPfS_iii --------------------------
	.section	.nv.constant0._Z9colToGrayPfS_iii,"a",@progbits
	.sectionflags	@""
	.align	4
.nv.constant0._Z9colToGrayPfS_iii:
	.zero		924


//--------------------- SYMBOLS --------------------------

	.type		.nv.reservedSmem.offset0,@object
	.size		.nv.reservedSmem.offset0,0x4
